//
// Generated by NVIDIA NVVM Compiler
//
// Compiler Build ID: CL-36424714
// Cuda compilation tools, release 13.0, V13.0.88
// Based on NVVM 20.0.0
//

.version 9.0
.target sm_100
.address_size 64

	// .globl	_Z10initCurandP17curandStateXORWOWm
.global .align 4 .b8 precalc_xorwow_matrix[102400];
.global .align 4 .b8 precalc_xorwow_offset_matrix[102400];
.global .align 4 .b8 mrg32k3aM1[2304];
.global .align 4 .b8 mrg32k3aM2[2304];
.global .align 4 .b8 mrg32k3aM1SubSeq[2016];
.global .align 4 .b8 mrg32k3aM2SubSeq[2016];
.global .align 4 .b8 mrg32k3aM1Seq[2304];
.global .align 4 .b8 mrg32k3aM2Seq[2304];
.const .align 8 .b8 __cr_lgamma_table[72];

.visible .entry _Z10initCurandP17curandStateXORWOWm(
	.param .u64 .ptr .align 1 _Z10initCurandP17curandStateXORWOWm_param_0,
	.param .u64 _Z10initCurandP17curandStateXORWOWm_param_1
)
{
	.reg .pred 	%p<24>;
	.reg .b32 	%r<413>;
	.reg .b64 	%rd<19>;

	ld.param.u64 	%rd8, [_Z10initCurandP17curandStateXORWOWm_param_0];
	ld.param.u64 	%rd9, [_Z10initCurandP17curandStateXORWOWm_param_1];
	cvta.to.global.u64 	%rd10, %rd8;
	mov.u32 	%r182, %tid.x;
	mov.u32 	%r183, %ctaid.x;
	mov.u32 	%r184, %ntid.x;
	mad.lo.s32 	%r185, %r183, %r184, %r182;
	cvt.s64.s32 	%rd18, %r185;
	mul.wide.s32 	%rd11, %r185, 48;
	add.s64 	%rd2, %rd10, %rd11;
	cvt.u32.u64 	%r186, %rd9;
	xor.b32  	%r187, %r186, -1429050551;
	mul.lo.s32 	%r188, %r187, 1099087573;
	{ .reg .b32 tmp; mov.b64 {tmp, %r189}, %rd9; }
	xor.b32  	%r190, %r189, -136515619;
	mul.lo.s32 	%r191, %r190, -1703105765;
	add.s32 	%r192, %r188, %r191;
	add.s32 	%r193, %r192, 6615241;
	add.s32 	%r194, %r188, 123456789;
	st.global.v2.u32 	[%rd2], {%r193, %r194};
	xor.b32  	%r195, %r188, 362436069;
	add.s32 	%r196, %r191, 521288629;
	st.global.v2.u32 	[%rd2+8], {%r195, %r196};
	xor.b32  	%r197, %r191, 88675123;
	add.s32 	%r198, %r188, 5783321;
	st.global.v2.u32 	[%rd2+16], {%r197, %r198};
	setp.eq.s32 	%p1, %r185, 0;
	@%p1 bra 	$L__BB0_42;
	mov.b32 	%r319, 0;
$L__BB0_2:
	and.b64  	%rd4, %rd18, 3;
	setp.eq.s64 	%p2, %rd4, 0;
	@%p2 bra 	$L__BB0_41;
	mul.wide.u32 	%rd12, %r319, 3200;
	mov.u64 	%rd13, precalc_xorwow_matrix;
	add.s64 	%rd5, %rd13, %rd12;
	cvt.u32.u64 	%r2, %rd4;
	mov.b32 	%r320, 0;
$L__BB0_4:
	mov.b32 	%r333, 0;
	mov.u32 	%r334, %r333;
	mov.u32 	%r335, %r333;
	mov.u32 	%r336, %r333;
	mov.u32 	%r337, %r333;
	mov.u32 	%r326, %r333;
$L__BB0_5:
	mul.wide.u32 	%rd14, %r326, 4;
	add.s64 	%rd15, %rd2, %rd14;
	ld.global.u32 	%r10, [%rd15+4];
	shl.b32 	%r11, %r326, 5;
	mov.b32 	%r332, 0;
$L__BB0_6:
	.pragma "nounroll";
	shr.u32 	%r203, %r10, %r332;
	and.b32  	%r204, %r203, 1;
	setp.eq.b32 	%p3, %r204, 1;
	not.pred 	%p4, %p3;
	add.s32 	%r205, %r11, %r332;
	mul.lo.s32 	%r206, %r205, 5;
	mul.wide.u32 	%rd16, %r206, 4;
	add.s64 	%rd6, %rd5, %rd16;
	@%p4 bra 	$L__BB0_8;
	ld.global.u32 	%r207, [%rd6];
	xor.b32  	%r337, %r337, %r207;
	ld.global.u32 	%r208, [%rd6+4];
	xor.b32  	%r336, %r336, %r208;
	ld.global.u32 	%r209, [%rd6+8];
	xor.b32  	%r335, %r335, %r209;
	ld.global.u32 	%r210, [%rd6+12];
	xor.b32  	%r334, %r334, %r210;
	ld.global.u32 	%r211, [%rd6+16];
	xor.b32  	%r333, %r333, %r211;
$L__BB0_8:
	and.b32  	%r213, %r203, 2;
	setp.eq.s32 	%p5, %r213, 0;
	@%p5 bra 	$L__BB0_10;
	ld.global.u32 	%r214, [%rd6+20];
	xor.b32  	%r337, %r337, %r214;
	ld.global.u32 	%r215, [%rd6+24];
	xor.b32  	%r336, %r336, %r215;
	ld.global.u32 	%r216, [%rd6+28];
	xor.b32  	%r335, %r335, %r216;
	ld.global.u32 	%r217, [%rd6+32];
	xor.b32  	%r334, %r334, %r217;
	ld.global.u32 	%r218, [%rd6+36];
	xor.b32  	%r333, %r333, %r218;
$L__BB0_10:
	and.b32  	%r220, %r203, 4;
	setp.eq.s32 	%p6, %r220, 0;
	@%p6 bra 	$L__BB0_12;
	ld.global.u32 	%r221, [%rd6+40];
	xor.b32  	%r337, %r337, %r221;
	ld.global.u32 	%r222, [%rd6+44];
	xor.b32  	%r336, %r336, %r222;
	ld.global.u32 	%r223, [%rd6+48];
	xor.b32  	%r335, %r335, %r223;
	ld.global.u32 	%r224, [%rd6+52];
	xor.b32  	%r334, %r334, %r224;
	ld.global.u32 	%r225, [%rd6+56];
	xor.b32  	%r333, %r333, %r225;
$L__BB0_12:
	and.b32  	%r227, %r203, 8;
	setp.eq.s32 	%p7, %r227, 0;
	@%p7 bra 	$L__BB0_14;
	ld.global.u32 	%r228, [%rd6+60];
	xor.b32  	%r337, %r337, %r228;
	ld.global.u32 	%r229, [%rd6+64];
	xor.b32  	%r336, %r336, %r229;
	ld.global.u32 	%r230, [%rd6+68];
	xor.b32  	%r335, %r335, %r230;
	ld.global.u32 	%r231, [%rd6+72];
	xor.b32  	%r334, %r334, %r231;
	ld.global.u32 	%r232, [%rd6+76];
	xor.b32  	%r333, %r333, %r232;
$L__BB0_14:
	and.b32  	%r234, %r203, 16;
	setp.eq.s32 	%p8, %r234, 0;
	@%p8 bra 	$L__BB0_16;
	ld.global.u32 	%r235, [%rd6+80];
	xor.b32  	%r337, %r337, %r235;
	ld.global.u32 	%r236, [%rd6+84];
	xor.b32  	%r336, %r336, %r236;
	ld.global.u32 	%r237, [%rd6+88];
	xor.b32  	%r335, %r335, %r237;
	ld.global.u32 	%r238, [%rd6+92];
	xor.b32  	%r334, %r334, %r238;
	ld.global.u32 	%r239, [%rd6+96];
	xor.b32  	%r333, %r333, %r239;
$L__BB0_16:
	and.b32  	%r241, %r203, 32;
	setp.eq.s32 	%p9, %r241, 0;
	@%p9 bra 	$L__BB0_18;
	ld.global.u32 	%r242, [%rd6+100];
	xor.b32  	%r337, %r337, %r242;
	ld.global.u32 	%r243, [%rd6+104];
	xor.b32  	%r336, %r336, %r243;
	ld.global.u32 	%r244, [%rd6+108];
	xor.b32  	%r335, %r335, %r244;
	ld.global.u32 	%r245, [%rd6+112];
	xor.b32  	%r334, %r334, %r245;
	ld.global.u32 	%r246, [%rd6+116];
	xor.b32  	%r333, %r333, %r246;
$L__BB0_18:
	and.b32  	%r248, %r203, 64;
	setp.eq.s32 	%p10, %r248, 0;
	@%p10 bra 	$L__BB0_20;
	ld.global.u32 	%r249, [%rd6+120];
	xor.b32  	%r337, %r337, %r249;
	ld.global.u32 	%r250, [%rd6+124];
	xor.b32  	%r336, %r336, %r250;
	ld.global.u32 	%r251, [%rd6+128];
	xor.b32  	%r335, %r335, %r251;
	ld.global.u32 	%r252, [%rd6+132];
	xor.b32  	%r334, %r334, %r252;
	ld.global.u32 	%r253, [%rd6+136];
	xor.b32  	%r333, %r333, %r253;
$L__BB0_20:
	and.b32  	%r255, %r203, 128;
	setp.eq.s32 	%p11, %r255, 0;
	@%p11 bra 	$L__BB0_22;
	ld.global.u32 	%r256, [%rd6+140];
	xor.b32  	%r337, %r337, %r256;
	ld.global.u32 	%r257, [%rd6+144];
	xor.b32  	%r336, %r336, %r257;
	ld.global.u32 	%r258, [%rd6+148];
	xor.b32  	%r335, %r335, %r258;
	ld.global.u32 	%r259, [%rd6+152];
	xor.b32  	%r334, %r334, %r259;
	ld.global.u32 	%r260, [%rd6+156];
	xor.b32  	%r333, %r333, %r260;
$L__BB0_22:
	and.b32  	%r262, %r203, 256;
	setp.eq.s32 	%p12, %r262, 0;
	@%p12 bra 	$L__BB0_24;
	ld.global.u32 	%r263, [%rd6+160];
	xor.b32  	%r337, %r337, %r263;
	ld.global.u32 	%r264, [%rd6+164];
	xor.b32  	%r336, %r336, %r264;
	ld.global.u32 	%r265, [%rd6+168];
	xor.b32  	%r335, %r335, %r265;
	ld.global.u32 	%r266, [%rd6+172];
	xor.b32  	%r334, %r334, %r266;
	ld.global.u32 	%r267, [%rd6+176];
	xor.b32  	%r333, %r333, %r267;
$L__BB0_24:
	and.b32  	%r269, %r203, 512;
	setp.eq.s32 	%p13, %r269, 0;
	@%p13 bra 	$L__BB0_26;
	ld.global.u32 	%r270, [%rd6+180];
	xor.b32  	%r337, %r337, %r270;
	ld.global.u32 	%r271, [%rd6+184];
	xor.b32  	%r336, %r336, %r271;
	ld.global.u32 	%r272, [%rd6+188];
	xor.b32  	%r335, %r335, %r272;
	ld.global.u32 	%r273, [%rd6+192];
	xor.b32  	%r334, %r334, %r273;
	ld.global.u32 	%r274, [%rd6+196];
	xor.b32  	%r333, %r333, %r274;
$L__BB0_26:
	and.b32  	%r276, %r203, 1024;
	setp.eq.s32 	%p14, %r276, 0;
	@%p14 bra 	$L__BB0_28;
	ld.global.u32 	%r277, [%rd6+200];
	xor.b32  	%r337, %r337, %r277;
	ld.global.u32 	%r278, [%rd6+204];
	xor.b32  	%r336, %r336, %r278;
	ld.global.u32 	%r279, [%rd6+208];
	xor.b32  	%r335, %r335, %r279;
	ld.global.u32 	%r280, [%rd6+212];
	xor.b32  	%r334, %r334, %r280;
	ld.global.u32 	%r281, [%rd6+216];
	xor.b32  	%r333, %r333, %r281;
$L__BB0_28:
	and.b32  	%r283, %r203, 2048;
	setp.eq.s32 	%p15, %r283, 0;
	@%p15 bra 	$L__BB0_30;
	ld.global.u32 	%r284, [%rd6+220];
	xor.b32  	%r337, %r337, %r284;
	ld.global.u32 	%r285, [%rd6+224];
	xor.b32  	%r336, %r336, %r285;
	ld.global.u32 	%r286, [%rd6+228];
	xor.b32  	%r335, %r335, %r286;
	ld.global.u32 	%r287, [%rd6+232];
	xor.b32  	%r334, %r334, %r287;
	ld.global.u32 	%r288, [%rd6+236];
	xor.b32  	%r333, %r333, %r288;
$L__BB0_30:
	and.b32  	%r290, %r203, 4096;
	setp.eq.s32 	%p16, %r290, 0;
	@%p16 bra 	$L__BB0_32;
	ld.global.u32 	%r291, [%rd6+240];
	xor.b32  	%r337, %r337, %r291;
	ld.global.u32 	%r292, [%rd6+244];
	xor.b32  	%r336, %r336, %r292;
	ld.global.u32 	%r293, [%rd6+248];
	xor.b32  	%r335, %r335, %r293;
	ld.global.u32 	%r294, [%rd6+252];
	xor.b32  	%r334, %r334, %r294;
	ld.global.u32 	%r295, [%rd6+256];
	xor.b32  	%r333, %r333, %r295;
$L__BB0_32:
	and.b32  	%r297, %r203, 8192;
	setp.eq.s32 	%p17, %r297, 0;
	@%p17 bra 	$L__BB0_34;
	ld.global.u32 	%r298, [%rd6+260];
	xor.b32  	%r337, %r337, %r298;
	ld.global.u32 	%r299, [%rd6+264];
	xor.b32  	%r336, %r336, %r299;
	ld.global.u32 	%r300, [%rd6+268];
	xor.b32  	%r335, %r335, %r300;
	ld.global.u32 	%r301, [%rd6+272];
	xor.b32  	%r334, %r334, %r301;
	ld.global.u32 	%r302, [%rd6+276];
	xor.b32  	%r333, %r333, %r302;
$L__BB0_34:
	and.b32  	%r304, %r203, 16384;
	setp.eq.s32 	%p18, %r304, 0;
	@%p18 bra 	$L__BB0_36;
	ld.global.u32 	%r305, [%rd6+280];
	xor.b32  	%r337, %r337, %r305;
	ld.global.u32 	%r306, [%rd6+284];
	xor.b32  	%r336, %r336, %r306;
	ld.global.u32 	%r307, [%rd6+288];
	xor.b32  	%r335, %r335, %r307;
	ld.global.u32 	%r308, [%rd6+292];
	xor.b32  	%r334, %r334, %r308;
	ld.global.u32 	%r309, [%rd6+296];
	xor.b32  	%r333, %r333, %r309;
$L__BB0_36:
	and.b32  	%r311, %r203, 32768;
	setp.eq.s32 	%p19, %r311, 0;
	@%p19 bra 	$L__BB0_38;
	ld.global.u32 	%r312, [%rd6+300];
	xor.b32  	%r337, %r337, %r312;
	ld.global.u32 	%r313, [%rd6+304];
	xor.b32  	%r336, %r336, %r313;
	ld.global.u32 	%r314, [%rd6+308];
	xor.b32  	%r335, %r335, %r314;
	ld.global.u32 	%r315, [%rd6+312];
	xor.b32  	%r334, %r334, %r315;
	ld.global.u32 	%r316, [%rd6+316];
	xor.b32  	%r333, %r333, %r316;
$L__BB0_38:
	add.s32 	%r332, %r332, 16;
	setp.ne.s32 	%p20, %r332, 32;
	@%p20 bra 	$L__BB0_6;
	mad.lo.s32 	%r317, %r326, -31, %r11;
	add.s32 	%r326, %r317, 1;
	setp.ne.s32 	%p21, %r326, 5;
	@%p21 bra 	$L__BB0_5;
	st.global.u32 	[%rd2+4], %r337;
	st.global.u32 	[%rd2+8], %r336;
	st.global.u32 	[%rd2+12], %r335;
	st.global.u32 	[%rd2+16], %r334;
	st.global.u32 	[%rd2+20], %r333;
	add.s32 	%r320, %r320, 1;
	setp.lt.u32 	%p22, %r320, %r2;
	@%p22 bra 	$L__BB0_4;
$L__BB0_41:
	shr.u64 	%rd7, %rd18, 2;
	add.s32 	%r319, %r319, 1;
	setp.gt.u64 	%p23, %rd18, 3;
	mov.u64 	%rd18, %rd7;
	@%p23 bra 	$L__BB0_2;
$L__BB0_42:
	mov.b32 	%r318, 0;
	st.global.v2.u32 	[%rd2+24], {%r318, %r318};
	st.global.u32 	[%rd2+32], %r318;
	mov.b64 	%rd17, 0;
	st.global.u64 	[%rd2+40], %rd17;
	ret;

}
	// .globl	_Z9bootstrapPiS_P17curandStateXORWOW
.visible .entry _Z9bootstrapPiS_P17curandStateXORWOW(
	.param .u64 .ptr .align 1 _Z9bootstrapPiS_P17curandStateXORWOW_param_0,
	.param .u64 .ptr .align 1 _Z9bootstrapPiS_P17curandStateXORWOW_param_1,
	.param .u64 .ptr .align 1 _Z9bootstrapPiS_P17curandStateXORWOW_param_2
)
{
	.reg .pred 	%p<2>;
	.reg .b32 	%r<48>;
	.reg .b32 	%f<7>;
	.reg .b64 	%rd<26>;

	ld.param.u64 	%rd5, [_Z9bootstrapPiS_P17curandStateXORWOW_param_0];
	ld.param.u64 	%rd7, [_Z9bootstrapPiS_P17curandStateXORWOW_param_1];
	ld.param.u64 	%rd8, [_Z9bootstrapPiS_P17curandStateXORWOW_param_2];
	cvta.to.global.u64 	%rd1, %rd7;
	cvta.to.global.u64 	%rd9, %rd8;
	mov.u32 	%r20, %tid.x;
	mov.u32 	%r21, %ctaid.x;
	mov.u32 	%r22, %ntid.x;
	mad.lo.s32 	%r1, %r21, %r22, %r20;
	mul.wide.u32 	%rd10, %r1, 48;
	add.s64 	%rd2, %rd9, %rd10;
	ld.global.v2.u32 	{%r23, %r46}, [%rd2];
	ld.global.v2.u32 	{%r45, %r44}, [%rd2+8];
	ld.global.v2.u32 	{%r43, %r42}, [%rd2+16];
	add.s32 	%r41, %r23, 362437;
	mov.b64 	%rd25, 0;
	mov.b32 	%r47, 0;
$L__BB1_1:
	mov.u32 	%r11, %r44;
	mov.u32 	%r10, %r43;
	mov.u32 	%r44, %r42;
	shr.u32 	%r24, %r46, 2;
	xor.b32  	%r25, %r24, %r46;
	st.global.v2.u32 	[%rd2+8], {%r11, %r10};
	shl.b32 	%r26, %r44, 4;
	shl.b32 	%r27, %r25, 1;
	xor.b32  	%r28, %r27, %r26;
	xor.b32  	%r29, %r28, %r25;
	xor.b32  	%r43, %r29, %r44;
	st.global.v2.u32 	[%rd2+16], {%r44, %r43};
	add.s32 	%r30, %r41, 362437;
	st.global.v2.u32 	[%rd2], {%r41, %r45};
	add.s32 	%r31, %r41, %r43;
	cvt.rn.f32.u32 	%f1, %r31;
	fma.rn.f32 	%f2, %f1, 0f2F800000, 0f2F000000;
	mul.f32 	%f3, %f2, 0f4B3588C2;
	cvt.rzi.s32.f32 	%r32, %f3;
	mul.wide.s32 	%rd11, %r32, 4;
	add.s64 	%rd12, %rd1, %rd11;
	ld.global.s32 	%rd13, [%rd12];
	add.s64 	%rd14, %rd25, %rd13;
	shr.u32 	%r33, %r45, 2;
	xor.b32  	%r34, %r33, %r45;
	st.global.v2.u32 	[%rd2+8], {%r10, %r44};
	shl.b32 	%r35, %r43, 4;
	shl.b32 	%r36, %r34, 1;
	xor.b32  	%r37, %r36, %r35;
	xor.b32  	%r38, %r37, %r34;
	xor.b32  	%r42, %r38, %r43;
	st.global.v2.u32 	[%rd2+16], {%r43, %r42};
	st.global.v2.u32 	[%rd2], {%r30, %r11};
	add.s32 	%r39, %r30, %r42;
	cvt.rn.f32.u32 	%f4, %r39;
	fma.rn.f32 	%f5, %f4, 0f2F800000, 0f2F000000;
	mul.f32 	%f6, %f5, 0f4B3588C2;
	cvt.rzi.s32.f32 	%r40, %f6;
	mul.wide.s32 	%rd15, %r40, 4;
	add.s64 	%rd16, %rd1, %rd15;
	ld.global.s32 	%rd17, [%rd16];
	add.s64 	%rd25, %rd14, %rd17;
	add.s32 	%r47, %r47, 2;
	add.s32 	%r41, %r41, 724874;
	setp.ne.s32 	%p1, %r47, 11897026;
	mov.u32 	%r45, %r10;
	mov.u32 	%r46, %r11;
	@%p1 bra 	$L__BB1_1;
	cvta.to.global.u64 	%rd18, %rd5;
	mul.hi.s64 	%rd19, %rd25, 6503411226918077441;
	shr.u64 	%rd20, %rd19, 63;
	shr.u64 	%rd21, %rd19, 22;
	add.s64 	%rd22, %rd21, %rd20;
	mul.wide.u32 	%rd23, %r1, 4;
	add.s64 	%rd24, %rd18, %rd23;
	st.global.u32 	[%rd24], %rd22;
	ret;

}


// ===== COMPILED SASS (sm_100) =====

	.target	sm_100

	.elftype	@"ET_EXEC"


//--------------------- .note.nv.tkinfo           --------------------------
	.section	.note.nv.tkinfo,"",@"SHT_NOTE"
	.sectionflags	@"SHF_NOTE_NV_TKINFO"
	.tkinfo
        /*0018*/ 	.word	0x00000002
        /*0030*/ 	.string	""
        /*0030*/ 	.string	"ptxas"
        /*0030*/ 	.string	"Cuda compilation tools, release 13.0, V13.0.88"
        /*0030*/ 	.string	"Build cuda_13.0.r13.0/compiler.36424714_0"
        /*0030*/ 	.string	"-arch sm_100 -m 64 "



//--------------------- .note.nv.cuinfo           --------------------------
	.section	.note.nv.cuinfo,"",@"SHT_NOTE"
	.sectionflags	@"SHF_NOTE_NV_CUINFO"
        /*0018*/ 	.short	0x0002
        /*001a*/ 	.short	0x0064
        /*001c*/ 	.short	0x0082
	.zero		2


//--------------------- .nv.info                  --------------------------
	.section	.nv.info,"",@"SHT_CUDA_INFO"
	.align	4


	//----- nvinfo : EIATTR_REGCOUNT
	.align		4
        /*0000*/ 	.byte	0x04, 0x2f
        /*0002*/ 	.short	(.L_10 - .L_9)
	.align		4
.L_9:
        /*0004*/ 	.word	index@(_Z10initCurandP17curandStateXORWOWm)
        /*0008*/ 	.word	0x0000001f


	//----- nvinfo : EIATTR_FRAME_SIZE
	.align		4
.L_10:
        /*000c*/ 	.byte	0x04, 0x11
        /*000e*/ 	.short	(.L_12 - .L_11)
	.align		4
.L_11:
        /*0010*/ 	.word	index@(_Z10initCurandP17curandStateXORWOWm)
        /*0014*/ 	.word	0x00000000


	//----- nvinfo : EIATTR_REGCOUNT
	.align		4
.L_12:
        /*0018*/ 	.byte	0x04, 0x2f
        /*001a*/ 	.short	(.L_14 - .L_13)
	.align		4
.L_13:
        /*001c*/ 	.word	index@(_Z9bootstrapPiS_P17curandStateXORWOW)
        /*0020*/ 	.word	0x00000020


	//----- nvinfo : EIATTR_FRAME_SIZE
	.align		4
.L_14:
        /*0024*/ 	.byte	0x04, 0x11
        /*0026*/ 	.short	(.L_16 - .L_15)
	.align		4
.L_15:
        /*0028*/ 	.word	index@(_Z9bootstrapPiS_P17curandStateXORWOW)
        /*002c*/ 	.word	0x00000000


	//----- nvinfo : EIATTR_MIN_STACK_SIZE
	.align		4
.L_16:
        /*0030*/ 	.byte	0x04, 0x12
        /*0032*/ 	.short	(.L_18 - .L_17)
	.align		4
.L_17:
        /*0034*/ 	.word	index@(_Z9bootstrapPiS_P17curandStateXORWOW)
        /*0038*/ 	.word	0x00000000


	//----- nvinfo : EIATTR_MIN_STACK_SIZE
	.align		4
.L_18:
        /*003c*/ 	.byte	0x04, 0x12
        /*003e*/ 	.short	(.L_20 - .L_19)
	.align		4
.L_19:
        /*0040*/ 	.word	index@(_Z10initCurandP17curandStateXORWOWm)
        /*0044*/ 	.word	0x00000000
.L_20:


//--------------------- .nv.compat                --------------------------
	.section	.nv.compat,"",@"SHT_CUDA_COMPAT_INFO"
	.align	4
        /*0000*/ 	.byte	0x02, 0x09, 0x00, 0x00, 0x02, 0x02, 0x01, 0x00, 0x02, 0x05, 0x05, 0x00, 0x03, 0x07, 0x01, 0x01
        /*0010*/ 	.byte	0x02, 0x03, 0x00, 0x00, 0x02, 0x06, 0x01, 0x00, 0x04, 0x0b, 0x08, 0x00, 0x09, 0x00, 0x00, 0x00
        /*0020*/ 	.byte	0x00, 0x00, 0x00, 0x00


//--------------------- .nv.info._Z9bootstrapPiS_P17curandStateXORWOW --------------------------
	.section	.nv.info._Z9bootstrapPiS_P17curandStateXORWOW,"",@"SHT_CUDA_INFO"
	.sectionflags	@""
	.align	4


	//----- nvinfo : EIATTR_CUDA_API_VERSION
	.align		4
        /*0000*/ 	.byte	0x04, 0x37
        /*0002*/ 	.short	(.L_22 - .L_21)
.L_21:
        /*0004*/ 	.word	0x00000082


	//----- nvinfo : EIATTR_KPARAM_INFO
	.align		4
.L_22:
        /*0008*/ 	.byte	0x04, 0x17
        /*000a*/ 	.short	(.L_24 - .L_23)
.L_23:
        /*000c*/ 	.word	0x00000000
        /*0010*/ 	.short	0x0002
        /*0012*/ 	.short	0x0010
        /*0014*/ 	.byte	0x00, 0xf5, 0x21, 0x00


	//----- nvinfo : EIATTR_KPARAM_INFO
	.align		4
.L_24:
        /*0018*/ 	.byte	0x04, 0x17
        /*001a*/ 	.short	(.L_26 - .L_25)
.L_25:
        /*001c*/ 	.word	0x00000000
        /*0020*/ 	.short	0x0001
        /*0022*/ 	.short	0x0008
        /*0024*/ 	.byte	0x00, 0xf5, 0x21, 0x00


	//----- nvinfo : EIATTR_KPARAM_INFO
	.align		4
.L_26:
        /*0028*/ 	.byte	0x04, 0x17
        /*002a*/ 	.short	(.L_28 - .L_27)
.L_27:
        /*002c*/ 	.word	0x00000000
        /*0030*/ 	.short	0x0000
        /*0032*/ 	.short	0x0000
        /*0034*/ 	.byte	0x00, 0xf5, 0x21, 0x00


	//----- nvinfo : EIATTR_SPARSE_MMA_MASK
	.align		4
.L_28:
        /*0038*/ 	.byte	0x03, 0x50
        /*003a*/ 	.short	0x0000


	//----- nvinfo : EIATTR_MAXREG_COUNT
	.align		4
        /*003c*/ 	.byte	0x03, 0x1b
        /*003e*/ 	.short	0x00ff


	//----- nvinfo : EIATTR_MERCURY_ISA_VERSION
	.align		4
        /*0040*/ 	.byte	0x03, 0x5f
        /*0042*/ 	.short	0x0101


	//----- nvinfo : EIATTR_VRC_CTA_INIT_COUNT
	.align		4
        /*0044*/ 	.byte	0x02, 0x4a
	.zero		1
	.zero		1


	//----- nvinfo : EIATTR_EXIT_INSTR_OFFSETS
	.align		4
        /*0048*/ 	.byte	0x04, 0x1c
        /*004a*/ 	.short	(.L_30 - .L_29)


	//   ....[0]....
.L_29:
        /*004c*/ 	.word	0x00001020


	//----- nvinfo : EIATTR_CBANK_PARAM_SIZE
	.align		4
.L_30:
        /*0050*/ 	.byte	0x03, 0x19
        /*0052*/ 	.short	0x0018


	//----- nvinfo : EIATTR_PARAM_CBANK
	.align		4
        /*0054*/ 	.byte	0x04, 0x0a
        /*0056*/ 	.short	(.L_32 - .L_31)
	.align		4
.L_31:
        /*0058*/ 	.word	index@(.nv.constant0._Z9bootstrapPiS_P17curandStateXORWOW)
        /*005c*/ 	.short	0x0380
        /*005e*/ 	.short	0x0018


	//----- nvinfo : EIATTR_SW_WAR
	.align		4
.L_32:
        /*0060*/ 	.byte	0x04, 0x36
        /*0062*/ 	.short	(.L_34 - .L_33)
.L_33:
        /*0064*/ 	.word	0x00000008
.L_34:


//--------------------- .nv.info._Z10initCurandP17curandStateXORWOWm --------------------------
	.section	.nv.info._Z10initCurandP17curandStateXORWOWm,"",@"SHT_CUDA_INFO"
	.sectionflags	@""
	.align	4


	//----- nvinfo : EIATTR_CUDA_API_VERSION
	.align		4
        /*0000*/ 	.byte	0x04, 0x37
        /*0002*/ 	.short	(.L_36 - .L_35)
.L_35:
        /*0004*/ 	.word	0x00000082


	//----- nvinfo : EIATTR_KPARAM_INFO
	.align		4
.L_36:
        /*0008*/ 	.byte	0x04, 0x17
        /*000a*/ 	.short	(.L_38 - .L_37)
.L_37:
        /*000c*/ 	.word	0x00000000
        /*0010*/ 	.short	0x0001
        /*0012*/ 	.short	0x0008
        /*0014*/ 	.byte	0x00, 0xf0, 0x21, 0x00


	//----- nvinfo : EIATTR_KPARAM_INFO
	.align		4
.L_38:
        /*0018*/ 	.byte	0x04, 0x17
        /*001a*/ 	.short	(.L_40 - .L_39)
.L_39:
        /*001c*/ 	.word	0x00000000
        /*0020*/ 	.short	0x0000
        /*0022*/ 	.short	0x0000
        /*0024*/ 	.byte	0x00, 0xf5, 0x21, 0x00


	//----- nvinfo : EIATTR_SPARSE_MMA_MASK
	.align		4
.L_40:
        /*0028*/ 	.byte	0x03, 0x50
        /*002a*/ 	.short	0x0000


	//----- nvinfo : EIATTR_MAXREG_COUNT
	.align		4
        /*002c*/ 	.byte	0x03, 0x1b
        /*002e*/ 	.short	0x00ff


	//----- nvinfo : EIATTR_MERCURY_ISA_VERSION
	.align		4
        /*0030*/ 	.byte	0x03, 0x5f
        /*0032*/ 	.short	0x0101


	//----- nvinfo : EIATTR_VRC_CTA_INIT_COUNT
	.align		4
        /*0034*/ 	.byte	0x02, 0x4a
	.zero		1
	.zero		1


	//----- nvinfo : EIATTR_EXIT_INSTR_OFFSETS
	.align		4
        /*0038*/ 	.byte	0x04, 0x1c
        /*003a*/ 	.short	(.L_42 - .L_41)


	//   ....[0]....
.L_41:
        /*003c*/ 	.word	0x00000ed0


	//----- nvinfo : EIATTR_CRS_STACK_SIZE
	.align		4
.L_42:
        /*0040*/ 	.byte	0x04, 0x1e
        /*0042*/ 	.short	(.L_44 - .L_43)
.L_43:
        /*0044*/ 	.word	0x00000000


	//----- nvinfo : EIATTR_CBANK_PARAM_SIZE
	.align		4
.L_44:
        /*0048*/ 	.byte	0x03, 0x19
        /*004a*/ 	.short	0x0010


	//----- nvinfo : EIATTR_PARAM_CBANK
	.align		4
        /*004c*/ 	.byte	0x04, 0x0a
        /*004e*/ 	.short	(.L_46 - .L_45)
	.align		4
.L_45:
        /*0050*/ 	.word	index@(.nv.constant0._Z10initCurandP17curandStateXORWOWm)
        /*0054*/ 	.short	0x0380
        /*0056*/ 	.short	0x0010


	//----- nvinfo : EIATTR_SW_WAR
	.align		4
.L_46:
        /*0058*/ 	.byte	0x04, 0x36
        /*005a*/ 	.short	(.L_48 - .L_47)
.L_47:
        /*005c*/ 	.word	0x00000008
.L_48:


//--------------------- .nv.callgraph             --------------------------
	.section	.nv.callgraph,"",@"SHT_CUDA_CALLGRAPH"
	.align	4
	.sectionentsize	8
	.align		4
        /*0000*/ 	.word	0x00000000
	.align		4
        /*0004*/ 	.word	0xffffffff
	.align		4
        /*0008*/ 	.word	0x00000000
	.align		4
        /*000c*/ 	.word	0xfffffffe
	.align		4
        /*0010*/ 	.word	0x00000000
	.align		4
        /*0014*/ 	.word	0xfffffffd
	.align		4
        /*0018*/ 	.word	0x00000000
	.align		4
        /*001c*/ 	.word	0xfffffffc


//--------------------- .nv.constant4             --------------------------
	.section	.nv.constant4,"a",@progbits
	.align	8
	.align		8
.nv.constant4:
        /*0000*/ 	.dword	precalc_xorwow_matrix
	.align		8
        /*0008*/ 	.dword	precalc_xorwow_offset_matrix
	.align		8
        /*0010*/ 	.dword	mrg32k3aM1
	.align		8
        /*0018*/ 	.dword	mrg32k3aM2
	.align		8
        /*0020*/ 	.dword	mrg32k3aM1SubSeq
	.align		8
        /*0028*/ 	.dword	mrg32k3aM2SubSeq
	.align		8
        /*0030*/ 	.dword	mrg32k3aM1Seq
	.align		8
        /*0038*/ 	.dword	mrg32k3aM2Seq


//--------------------- .nv.constant3             --------------------------
	.section	.nv.constant3,"a",@progbits
	.align	8
.nv.constant3:
	.type		__cr_lgamma_table,@object
	.size		__cr_lgamma_table,(.L_8 - __cr_lgamma_table)
__cr_lgamma_table:
        /*0000*/ 	.byte	0x00, 0x00, 0x00, 0x00, 0x00, 0x00, 0x00, 0x00, 0x00, 0x00, 0x00, 0x00, 0x00, 0x00, 0x00, 0x00
        /*0010*/ 	.byte	0xef, 0x39, 0xfa, 0xfe, 0x42, 0x2e, 0xe6, 0x3f, 0x02, 0x20, 0x2a, 0xfa, 0x0b, 0xab, 0xfc, 0x3f
        /*0020*/ 	.byte	0xf9, 0x2c, 0x92, 0x7c, 0xa7, 0x6c, 0x09, 0x40, 0xc9, 0x79, 0x44, 0x3c, 0x64, 0x26, 0x13, 0x40
        /*0030*/ 	.byte	0xca, 0x01, 0xcf, 0x3a, 0x27, 0x51, 0x1a, 0x40, 0x30, 0xcc, 0x2d, 0xf3, 0xe1, 0x0c, 0x21, 0x40
        /*0040*/ 	.byte	0x0d, 0xb7, 0xfc, 0x82, 0x8e, 0x35, 0x25, 0x40
.L_8:


//--------------------- .text._Z9bootstrapPiS_P17curandStateXORWOW --------------------------
	.section	.text._Z9bootstrapPiS_P17curandStateXORWOW,"ax",@progbits
	.align	128
        .global         _Z9bootstrapPiS_P17curandStateXORWOW
        .type           _Z9bootstrapPiS_P17curandStateXORWOW,@function
        .size           _Z9bootstrapPiS_P17curandStateXORWOW,(.L_x_11 - _Z9bootstrapPiS_P17curandStateXORWOW)
        .other          _Z9bootstrapPiS_P17curandStateXORWOW,@"STO_CUDA_ENTRY STV_DEFAULT"
_Z9bootstrapPiS_P17curandStateXORWOW:
.text._Z9bootstrapPiS_P17curandStateXORWOW:
[----:B------:R-:W-:Y:S01]  /*0000*/  LDC R1, c[0x0][0x37c] ;  /* 0x0000df00ff017b82 */ /* 0x000fe20000000800 */
[----:B------:R-:W0:Y:S07]  /*0010*/  S2R R0, SR_TID.X ;  /* 0x0000000000007919 */ /* 0x000e2e0000002100 */
[----:B------:R-:W0:Y:S01]  /*0020*/  S2UR UR4, SR_CTAID.X ;  /* 0x00000000000479c3 */ /* 0x000e220000002500 */
[----:B------:R-:W1:Y:S07]  /*0030*/  LDCU.64 UR6, c[0x0][0x358] ;  /* 0x00006b00ff0677ac */ /* 0x000e6e0008000a00 */
[----:B------:R-:W0:Y:S08]  /*0040*/  LDC R3, c[0x0][0x360] ;  /* 0x0000d800ff037b82 */ /* 0x000e300000000800 */
[----:B------:R-:W2:Y:S08]  /*0050*/  LDC.64 R28, c[0x0][0x390] ;  /* 0x0000e400ff1c7b82 */ /* 0x000eb00000000a00 */
[----:B------:R-:W3:Y:S01]  /*0060*/  LDC.64 R26, c[0x0][0x388] ;  /* 0x0000e200ff1a7b82 */ /* 0x000ee20000000a00 */
[----:B0-----:R-:W-:-:S04]  /*0070*/  IMAD R0, R3, UR4, R0 ;  /* 0x0000000403007c24 */ /* 0x001fc8000f8e0200 */
[----:B--2---:R-:W-:-:S05]  /*0080*/  IMAD.WIDE.U32 R28, R0, 0x30, R28 ;  /* 0x00000030001c7825 */ /* 0x004fca00078e001c */
[----:B-1----:R-:W2:Y:S04]  /*0090*/  LDG.E.64 R16, desc[UR6][R28.64] ;  /* 0x000000061c107981 */ /* 0x002ea8000c1e1b00 */
[----:B------:R-:W4:Y:S04]  /*00a0*/  LDG.E.64 R6, desc[UR6][R28.64+0x10] ;  /* 0x000010061c067981 */ /* 0x000f28000c1e1b00 */
[----:B------:R-:W5:Y:S01]  /*00b0*/  LDG.E.64 R4, desc[UR6][R28.64+0x8] ;  /* 0x000008061c047981 */ /* 0x000f62000c1e1b00 */
[----:B--2---:R-:W-:Y:S01]  /*00c0*/  SHF.R.U32.HI R2, RZ, 0x2, R17 ;  /* 0x00000002ff027819 */ /* 0x004fe20000011611 */
[C---:B------:R-:W-:Y:S01]  /*00d0*/  VIADD R18, R16.reuse, 0xb0f8a ;  /* 0x000b0f8a10127836 */ /* 0x040fe20000000000 */
[----:B------:R-:W-:-:S02]  /*00e0*/  IADD3 R12, PT, PT, R16, 0x587c5, RZ ;  /* 0x000587c5100c7810 */ /* 0x000fc40007ffe0ff */
[----:B------:R-:W-:Y:S01]  /*00f0*/  LOP3.LUT R2, R2, R17, RZ, 0x3c, !PT ;  /* 0x0000001102027212 */ /* 0x000fe200078e3cff */
[----:B----4-:R-:W-:Y:S02]  /*0100*/  IMAD.MOV.U32 R8, RZ, RZ, R7 ;  /* 0x000000ffff087224 */ /* 0x010fe400078e0007 */
[----:B------:R-:W-:Y:S01]  /*0110*/  IMAD.MOV.U32 R17, RZ, RZ, R6 ;  /* 0x000000ffff117224 */ /* 0x000fe200078e0006 */
[--C-:B-----5:R-:W-:Y:S01]  /*0120*/  SHF.R.U32.HI R9, RZ, 0x2, R4.reuse ;  /* 0x00000002ff097819 */ /* 0x120fe20000011604 */
[----:B------:R-:W-:Y:S01]  /*0130*/  IMAD.SHL.U32 R3, R8, 0x10, RZ ;  /* 0x0000001008037824 */ /* 0x000fe200078e00ff */
[----:B------:R-:W-:Y:S01]  /*0140*/  MOV R19, R5 ;  /* 0x0000000500137202 */ /* 0x000fe20000000f00 */
[C---:B------:R-:W-:Y:S01]  /*0150*/  IMAD.SHL.U32 R7, R2.reuse, 0x2, RZ ;  /* 0x0000000202077824 */ /* 0x040fe200078e00ff */
[----:B------:R-:W-:Y:S01]  /*0160*/  MOV R6, R17 ;  /* 0x0000001100067202 */ /* 0x000fe20000000f00 */
[----:B------:R-:W-:Y:S02]  /*0170*/  IMAD.MOV.U32 R13, RZ, RZ, R4 ;  /* 0x000000ffff0d7224 */ /* 0x000fe400078e0004 */
[----:B------:R-:W-:Y:S01]  /*0180*/  IMAD.MOV.U32 R5, RZ, RZ, R17 ;  /* 0x000000ffff057224 */ /* 0x000fe200078e0011 */
[----:B------:R-:W-:-:S02]  /*0190*/  LOP3.LUT R3, R2, R7, R3, 0x96, !PT ;  /* 0x0000000702037212 */ /* 0x000fc400078e9603 */
[----:B------:R-:W-:Y:S01]  /*01a0*/  LOP3.LUT R2, R9, R4, RZ, 0x3c, !PT ;  /* 0x0000000409027212 */ /* 0x000fe200078e3cff */
[----:B------:R-:W-:Y:S01]  /*01b0*/  IMAD.MOV.U32 R4, RZ, RZ, R19 ;  /* 0x000000ffff047224 */ /* 0x000fe200078e0013 */
[----:B------:R-:W-:Y:S01]  /*01c0*/  LOP3.LUT R9, R3, R8, RZ, 0x3c, !PT ;  /* 0x0000000803097212 */ /* 0x000fe200078e3cff */
[----:B------:R-:W-:Y:S02]  /*01d0*/  STG.E.64 desc[UR6][R28.64], R12 ;  /* 0x0000000c1c007986 */ /* 0x000fe4000c101b06 */
[----:B------:R-:W-:Y:S02]  /*01e0*/  IMAD.SHL.U32 R10, R2, 0x2, RZ ;  /* 0x00000002020a7824 */ /* 0x000fe400078e00ff */
[----:B------:R-:W-:Y:S01]  /*01f0*/  IMAD.SHL.U32 R7, R9, 0x10, RZ ;  /* 0x0000001009077824 */ /* 0x000fe200078e00ff */
[----:B------:R0:W-:Y:S01]  /*0200*/  STG.E.64 desc[UR6][R28.64+0x8], R4 ;  /* 0x000008041c007986 */ /* 0x0001e2000c101b06 */
[--C-:B------:R-:W-:Y:S02]  /*0210*/  IMAD.IADD R3, R12, 0x1, R9.reuse ;  /* 0x000000010c037824 */ /* 0x100fe400078e0209 */
[----:B------:R-:W-:Y:S01]  /*0220*/  IMAD.MOV.U32 R20, RZ, RZ, R9 ;  /* 0x000000ffff147224 */ /* 0x000fe200078e0009 */
[----:B------:R-:W-:Y:S01]  /*0230*/  LOP3.LUT R10, R2, R10, R7, 0x96, !PT ;  /* 0x0000000a020a7212 */ /* 0x000fe200078e9607 */
[----:B------:R-:W-:Y:S01]  /*0240*/  HFMA2 R2, -RZ, RZ, 0.1171875, 0 ;  /* 0x2f800000ff027431 */ /* 0x000fe200000001ff */
[----:B------:R-:W-:Y:S01]  /*0250*/  I2FP.F32.U32 R3, R3 ;  /* 0x0000000300037245 */ /* 0x000fe20000201000 */
[----:B------:R1:W-:Y:S01]  /*0260*/  STG.E.64 desc[UR6][R28.64+0x10], R8 ;  /* 0x000010081c007986 */ /* 0x0003e2000c101b06 */
[----:B------:R-:W-:-:S05]  /*0270*/  LOP3.LUT R10, R10, R9, RZ, 0x3c, !PT ;  /* 0x000000090a0a7212 */ /* 0x000fca00078e3cff */
[--C-:B------:R-:W-:Y:S02]  /*0280*/  IMAD.IADD R7, R18, 0x1, R10.reuse ;  /* 0x0000000112077824 */ /* 0x100fe400078e020a */
[----:B------:R-:W-:Y:S01]  /*0290*/  FFMA R3, R3, R2, 1.1641532182693481445e-10 ;  /* 0x2f00000003037423 */ /* 0x000fe20000000002 */
[----:B------:R-:W-:Y:S02]  /*02a0*/  IMAD.MOV.U32 R21, RZ, RZ, R10 ;  /* 0x000000ffff157224 */ /* 0x000fe400078e000a */
[----:B------:R-:W-:Y:S01]  /*02b0*/  I2FP.F32.U32 R7, R7 ;  /* 0x0000000700077245 */ /* 0x000fe20000201000 */
[----:B------:R-:W-:-:S04]  /*02c0*/  FMUL R3, R3, 11897026 ;  /* 0x4b3588c203037820 */ /* 0x000fc80000400000 */
[----:B------:R-:W-:Y:S02]  /*02d0*/  FFMA R7, R7, R2, 1.1641532182693481445e-10 ;  /* 0x2f00000007077423 */ /* 0x000fe40000000002 */
[----:B------:R-:W3:Y:S02]  /*02e0*/  F2I.TRUNC.NTZ R3, R3 ;  /* 0x0000000300037305 */ /* 0x000ee4000020f100 */
[----:B------:R-:W-:Y:S01]  /*02f0*/  FMUL R11, R7, 11897026 ;  /* 0x4b3588c2070b7820 */ /* 0x000fe20000400000 */
[----:B------:R-:W-:-:S05]  /*0300*/  IMAD.MOV.U32 R7, RZ, RZ, R8 ;  /* 0x000000ffff077224 */ /* 0x000fca00078e0008 */
[----:B------:R-:W2:Y:S01]  /*0310*/  F2I.TRUNC.NTZ R11, R11 ;  /* 0x0000000b000b7305 */ /* 0x000ea2000020f100 */
[----:B---3--:R-:W-:-:S06]  /*0320*/  IMAD.WIDE R22, R3, 0x4, R26 ;  /* 0x0000000403167825 */ /* 0x008fcc00078e021a */
[----:B------:R-:W3:Y:S01]  /*0330*/  LDG.E R22, desc[UR6][R22.64] ;  /* 0x0000000616167981 */ /* 0x000ee2000c1e1900 */
[----:B--2---:R-:W-:-:S03]  /*0340*/  IMAD.WIDE R14, R11, 0x4, R26 ;  /* 0x000000040b0e7825 */ /* 0x004fc600078e021a */
[----:B------:R1:W-:Y:S04]  /*0350*/  STG.E.64 desc[UR6][R28.64+0x8], R6 ;  /* 0x000008061c007986 */ /* 0x0003e8000c101b06 */
[----:B------:R1:W-:Y:S04]  /*0360*/  STG.E.64 desc[UR6][R28.64+0x10], R20 ;  /* 0x000010141c007986 */ /* 0x0003e8000c101b06 */
[----:B------:R1:W-:Y:S04]  /*0370*/  STG.E.64 desc[UR6][R28.64], R18 ;  /* 0x000000121c007986 */ /* 0x0003e8000c101b06 */
[----:B------:R-:W3:Y:S01]  /*0380*/  LDG.E R15, desc[UR6][R14.64] ;  /* 0x000000060e0f7981 */ /* 0x000ee2000c1e1900 */
[----:B------:R-:W-:Y:S01]  /*0390*/  IADD3 R16, PT, PT, R16, 0x10974f, RZ ;  /* 0x0010974f10107810 */ /* 0x000fe20007ffe0ff */
[----:B------:R-:W-:Y:S01]  /*03a0*/  UMOV UR4, 0x2 ;  /* 0x0000000200047882 */ /* 0x000fe20000000000 */
[----:B---3--:R-:W-:-:S02]  /*03b0*/  IADD3 R3, P0, PT, R22, R15, RZ ;  /* 0x0000000f16037210 */ /* 0x008fc40007f1e0ff */
[----:B0-----:R-:W-:-:S04]  /*03c0*/  SHF.R.S32.HI R5, RZ, 0x1f, R15 ;  /* 0x0000001fff057819 */ /* 0x001fc8000001140f */
[----:B-1----:R-:W-:-:S07]  /*03d0*/  LEA.HI.X.SX32 R5, R22, R5, 0x1, P0 ;  /* 0x0000000516057211 */ /* 0x002fce00000f0eff */
.L_x_0:
[----:B------:R-:W-:Y:S01]  /*03e0*/  SHF.R.U32.HI R4, RZ, 0x2, R19 ;  /* 0x00000002ff047819 */ /* 0x000fe20000011613 */
[----:B------:R-:W-:Y:S01]  /*03f0*/  IMAD.SHL.U32 R7, R10, 0x10, RZ ;  /* 0x000000100a077824 */ /* 0x000fe200078e00ff */
[----:B------:R-:W-:Y:S01]  /*0400*/  SHF.R.U32.HI R12, RZ, 0x2, R17 ;  /* 0x00000002ff0c7819 */ /* 0x000fe20000011611 */
[----:B------:R0:W-:Y:S01]  /*0410*/  STG.E.64 desc[UR6][R28.64], R16 ;  /* 0x000000101c007986 */ /* 0x0001e2000c101b06 */
[----:B------:R-:W-:Y:S02]  /*0420*/  LOP3.LUT R4, R4, R19, RZ, 0x3c, !PT ;  /* 0x0000001304047212 */ /* 0x000fe400078e3cff */
[----:B------:R-:W-:Y:S01]  /*0430*/  LOP3.LUT R12, R12, R17, RZ, 0x3c, !PT ;  /* 0x000000110c0c7212 */ /* 0x000fe200078e3cff */
[----:B------:R1:W-:Y:S01]  /*0440*/  STG.E.64 desc[UR6][R28.64+0x8], R8 ;  /* 0x000008081c007986 */ /* 0x0003e2000c101b06 */
[----:B------:R-:W-:Y:S01]  /*0450*/  SHF.R.U32.HI R13, RZ, 0x2, R8 ;  /* 0x00000002ff0d7819 */ /* 0x000fe20000011608 */
[----:B------:R-:W-:Y:S01]  /*0460*/  IMAD.SHL.U32 R6, R4, 0x2, RZ ;  /* 0x0000000204067824 */ /* 0x000fe200078e00ff */
[----:B------:R-:W-:-:S02]  /*0470*/  IADD3 R24, PT, PT, R16, 0x587c5, RZ ;  /* 0x000587c510187810 */ /* 0x000fc40007ffe0ff */
[----:B------:R-:W-:Y:S02]  /*0480*/  IADD3 R20, PT, PT, R16, 0xb0f8a, RZ ;  /* 0x000b0f8a10147810 */ /* 0x000fe40007ffe0ff */
[----:B------:R-:W-:Y:S01]  /*0490*/  LOP3.LUT R7, R4, R6, R7, 0x96, !PT ;  /* 0x0000000604077212 */ /* 0x000fe200078e9607 */
[----:B------:R-:W-:Y:S01]  /*04a0*/  IMAD.SHL.U32 R4, R12, 0x2, RZ ;  /* 0x000000020c047824 */ /* 0x000fe200078e00ff */
[----:B------:R-:W-:Y:S02]  /*04b0*/  LOP3.LUT R6, R13, R8, RZ, 0x3c, !PT ;  /* 0x000000080d067212 */ /* 0x000fe400078e3cff */
[-C--:B------:R-:W-:Y:S02]  /*04c0*/  LOP3.LUT R11, R7, R10.reuse, RZ, 0x3c, !PT ;  /* 0x0000000a070b7212 */ /* 0x080fe400078e3cff */
[----:B------:R-:W-:Y:S02]  /*04d0*/  SHF.R.U32.HI R23, RZ, 0x2, R10 ;  /* 0x00000002ff177819 */ /* 0x000fe4000001160a */
[----:B------:R-:W-:Y:S01]  /*04e0*/  SHF.L.U32 R7, R11, 0x4, RZ ;  /* 0x000000040b077819 */ /* 0x000fe200000006ff */
[----:B------:R-:W-:Y:S01]  /*04f0*/  STG.E.64 desc[UR6][R28.64+0x10], R10 ;  /* 0x0000100a1c007986 */ /* 0x000fe2000c101b06 */
[----:B------:R-:W-:-:S02]  /*0500*/  LOP3.LUT R18, R23, R10, RZ, 0x3c, !PT ;  /* 0x0000000a17127212 */ /* 0x000fc400078e3cff */
[----:B------:R-:W-:Y:S01]  /*0510*/  LOP3.LUT R12, R12, R4, R7, 0x96, !PT ;  /* 0x000000040c0c7212 */ /* 0x000fe200078e9607 */
[----:B------:R-:W-:-:S03]  /*0520*/  IMAD.IADD R4, R11, 0x1, R16 ;  /* 0x000000010b047824 */ /* 0x000fc600078e0210 */
[----:B------:R-:W-:Y:S02]  /*0530*/  LOP3.LUT R13, R12, R11, RZ, 0x3c, !PT ;  /* 0x0000000b0c0d7212 */ /* 0x000fe400078e3cff */
[----:B------:R-:W-:Y:S01]  /*0540*/  I2FP.F32.U32 R7, R4 ;  /* 0x0000000400077245 */ /* 0x000fe20000201000 */
[----:B------:R-:W-:Y:S01]  /*0550*/  IMAD.SHL.U32 R4, R6, 0x2, RZ ;  /* 0x0000000206047824 */ /* 0x000fe200078e00ff */
[----:B------:R-:W-:Y:S01]  /*0560*/  SHF.R.U32.HI R12, RZ, 0x2, R9 ;  /* 0x00000002ff0c7819 */ /* 0x000fe20000011609 */
[----:B------:R-:W-:Y:S02]  /*0570*/  IMAD.SHL.U32 R15, R13, 0x10, RZ ;  /* 0x000000100d0f7824 */ /* 0x000fe400078e00ff */
[----:B------:R-:W-:Y:S01]  /*0580*/  FFMA R7, R7, R2, 1.1641532182693481445e-10 ;  /* 0x2f00000007077423 */ /* 0x000fe20000000002 */
[----:B------:R-:W-:Y:S02]  /*0590*/  LOP3.LUT R12, R12, R9, RZ, 0x3c, !PT ;  /* 0x000000090c0c7212 */ /* 0x000fe400078e3cff */
[----:B------:R-:W-:Y:S01]  /*05a0*/  LOP3.LUT R4, R6, R4, R15, 0x96, !PT ;  /* 0x0000000406047212 */ /* 0x000fe200078e960f */
[----:B------:R-:W-:-:S02]  /*05b0*/  FMUL R7, R7, 11897026 ;  /* 0x4b3588c207077820 */ /* 0x000fc40000400000 */
[----:B------:R-:W-:Y:S01]  /*05c0*/  IMAD.SHL.U32 R6, R12, 0x2, RZ ;  /* 0x000000020c067824 */ /* 0x000fe200078e00ff */
[----:B------:R-:W-:Y:S01]  /*05d0*/  LOP3.LUT R15, R4, R13, RZ, 0x3c, !PT ;  /* 0x0000000d040f7212 */ /* 0x000fe200078e3cff */
[----:B------:R-:W-:Y:S02]  /*05e0*/  IMAD.IADD R4, R24, 0x1, R13 ;  /* 0x0000000118047824 */ /* 0x000fe400078e020d */
[----:B------:R-:W2:Y:S02]  /*05f0*/  F2I.TRUNC.NTZ R7, R7 ;  /* 0x0000000700077305 */ /* 0x000ea4000020f100 */
[----:B------:R-:W-:Y:S01]  /*0600*/  IMAD.SHL.U32 R21, R15, 0x10, RZ ;  /* 0x000000100f157824 */ /* 0x000fe200078e00ff */
[----:B------:R-:W-:Y:S01]  /*0610*/  I2FP.F32.U32 R19, R4 ;  /* 0x0000000400137245 */ /* 0x000fe20000201000 */
[----:B------:R-:W-:-:S03]  /*0620*/  IMAD.IADD R4, R20, 0x1, R15 ;  /* 0x0000000114047824 */ /* 0x000fc600078e020f */
[----:B------:R-:W-:Y:S01]  /*0630*/  LOP3.LUT R6, R12, R6, R21, 0x96, !PT ;  /* 0x000000060c067212 */ /* 0x000fe200078e9615 */
[----:B------:R-:W-:Y:S01]  /*0640*/  FFMA R19, R19, R2, 1.1641532182693481445e-10 ;  /* 0x2f00000013137423 */ /* 0x000fe20000000002 */
[----:B------:R-:W-:Y:S01]  /*0650*/  I2FP.F32.U32 R23, R4 ;  /* 0x0000000400177245 */ /* 0x000fe20000201000 */
[----:B------:R-:W-:Y:S02]  /*0660*/  IMAD.SHL.U32 R21, R18, 0x2, RZ ;  /* 0x0000000212157824 */ /* 0x000fe400078e00ff */
[----:B------:R-:W-:Y:S01]  /*0670*/  FMUL R12, R19, 11897026 ;  /* 0x4b3588c2130c7820 */ /* 0x000fe20000400000 */
[----:B------:R-:W-:Y:S01]  /*0680*/  LOP3.LUT R19, R6, R15, RZ, 0x3c, !PT ;  /* 0x0000000f06137212 */ /* 0x000fe200078e3cff */
[----:B--2---:R-:W-:Y:S02]  /*0690*/  IMAD.WIDE R6, R7, 0x4, R26 ;  /* 0x0000000407067825 */ /* 0x004fe400078e021a */
[----:B0-----:R0:W2:Y:S02]  /*06a0*/  F2I.TRUNC.NTZ R17, R12 ;  /* 0x0000000c00117305 */ /* 0x0010a4000020f100 */
[----:B------:R-:W-:Y:S01]  /*06b0*/  FFMA R14, R23, R2, 1.1641532182693481445e-10 ;  /* 0x2f000000170e7423 */ /* 0x000fe20000000002 */
[----:B------:R-:W-:Y:S01]  /*06c0*/  IMAD.SHL.U32 R22, R19, 0x10, RZ ;  /* 0x0000001013167824 */ /* 0x000fe200078e00ff */
[----:B------:R3:W4:Y:S01]  /*06d0*/  LDG.E R4, desc[UR6][R6.64] ;  /* 0x0000000606047981 */ /* 0x000722000c1e1900 */
[----:B------:R-:W-:-:S02]  /*06e0*/  IMAD.MOV.U32 R25, RZ, RZ, R8 ;  /* 0x000000ffff197224 */ /* 0x000fc400078e0008 */
[----:B-1----:R-:W-:Y:S01]  /*06f0*/  VIADD R8, R16, 0x10974f ;  /* 0x0010974f10087836 */ /* 0x002fe20000000000 */
[----:B------:R-:W-:Y:S01]  /*0700*/  LOP3.LUT R18, R18, R21, R22, 0x96, !PT ;  /* 0x0000001512127212 */ /* 0x000fe200078e9616 */
[----:B------:R-:W-:Y:S01]  /*0710*/  IMAD.MOV.U32 R23, RZ, RZ, R10 ;  /* 0x000000ffff177224 */ /* 0x000fe200078e000a */
[-C--:B------:R-:W-:Y:S01]  /*0720*/  MOV R22, R9.reuse ;  /* 0x0000000900167202 */ /* 0x080fe20000000f00 */
[----:B0-----:R-:W-:Y:S01]  /*0730*/  IMAD.MOV.U32 R12, RZ, RZ, R11 ;  /* 0x000000ffff0c7224 */ /* 0x001fe200078e000b */
[----:B------:R-:W-:Y:S01]  /*0740*/  MOV R21, R9 ;  /* 0x0000000900157202 */ /* 0x000fe20000000f00 */
[----:B---3--:R-:W-:Y:S01]  /*0750*/  FMUL R7, R14, 11897026 ;  /* 0x4b3588c20e077820 */ /* 0x008fe20000400000 */
[----:B------:R-:W-:Y:S01]  /*0760*/  IMAD.IADD R9, R8, 0x1, R19 ;  /* 0x0000000108097824 */ /* 0x000fe200078e0213 */
[----:B------:R2:W-:Y:S01]  /*0770*/  STG.E.64 desc[UR6][R28.64+0x8], R22 ;  /* 0x000008161c007986 */ /* 0x0005e2000c101b06 */
[----:B------:R-:W-:-:S03]  /*0780*/  IMAD.MOV.U32 R14, RZ, RZ, R13 ;  /* 0x000000ffff0e7224 */ /* 0x000fc600078e000d */
[----:B------:R-:W0:Y:S01]  /*0790*/  F2I.TRUNC.NTZ R7, R7 ;  /* 0x0000000700077305 */ /* 0x000e22000020f100 */
[----:B------:R-:W-:Y:S01]  /*07a0*/  I2FP.F32.U32 R9, R9 ;  /* 0x0000000900097245 */ /* 0x000fe20000201000 */
[----:B------:R1:W-:Y:S04]  /*07b0*/  STG.E.64 desc[UR6][R28.64], R24 ;  /* 0x000000181c007986 */ /* 0x0003e8000c101b06 */
[----:B------:R3:W-:Y:S01]  /*07c0*/  STG.E.64 desc[UR6][R28.64+0x10], R12 ;  /* 0x0000100c1c007986 */ /* 0x0007e2000c101b06 */
[----:B--2---:R-:W-:Y:S01]  /*07d0*/  IMAD.WIDE R22, R17, 0x4, R26 ;  /* 0x0000000411167825 */ /* 0x004fe200078e021a */
[----:B------:R-:W-:-:S03]  /*07e0*/  SHF.R.U32.HI R17, RZ, 0x2, R11 ;  /* 0x00000002ff117819 */ /* 0x000fc6000001160b */
[----:B------:R-:W-:Y:S01]  /*07f0*/  FFMA R9, R9, R2, 1.1641532182693481445e-10 ;  /* 0x2f00000009097423 */ /* 0x000fe20000000002 */
[----:B------:R2:W5:Y:S01]  /*0800*/  LDG.E R6, desc[UR6][R22.64] ;  /* 0x0000000616067981 */ /* 0x000562000c1e1900 */
[----:B-1----:R-:W-:Y:S01]  /*0810*/  MOV R24, R11 ;  /* 0x0000000b00187202 */ /* 0x002fe20000000f00 */
[----:B------:R-:W-:Y:S02]  /*0820*/  IMAD.MOV.U32 R25, RZ, RZ, R13 ;  /* 0x000000ffff197224 */ /* 0x000fe400078e000d */
[----:B------:R0:W-:Y:S01]  /*0830*/  STG.E.64 desc[UR6][R28.64], R20 ;  /* 0x000000141c007986 */ /* 0x0001e2000c101b06 */
[----:B---3--:R-:W-:-:S03]  /*0840*/  FMUL R12, R9, 11897026 ;  /* 0x4b3588c2090c7820 */ /* 0x008fc60000400000 */
[----:B------:R1:W-:Y:S01]  /*0850*/  STG.E.64 desc[UR6][R28.64+0x10], R14 ;  /* 0x0000100e1c007986 */ /* 0x0003e2000c101b06 */
[----:B--2---:R-:W-:Y:S01]  /*0860*/  LOP3.LUT R23, R17, R11, RZ, 0x3c, !PT ;  /* 0x0000000b11177212 */ /* 0x004fe200078e3cff */
[----:B------:R-:W-:Y:S01]  /*0870*/  VIADD R22, R16, 0x161f14 ;  /* 0x00161f1410167836 */ /* 0x000fe20000000000 */
[----:B------:R-:W-:Y:S01]  /*0880*/  LOP3.LUT R17, R18, R19, RZ, 0x3c, !PT ;  /* 0x0000001312117212 */ /* 0x000fe200078e3cff */
[----:B------:R-:W-:Y:S01]  /*0890*/  STG.E.64 desc[UR6][R28.64+0x8], R10 ;  /* 0x0000080a1c007986 */ /* 0x000fe2000c101b06 */
[----:B0-----:R-:W-:-:S04]  /*08a0*/  IMAD.WIDE R20, R7, 0x4, R26 ;  /* 0x0000000407147825 */ /* 0x001fc800078e021a */
[----:B-1----:R-:W-:Y:S01]  /*08b0*/  IMAD.IADD R14, R22, 0x1, R17 ;  /* 0x00000001160e7824 */ /* 0x002fe200078e0211 */
[----:B------:R0:W2:Y:S01]  /*08c0*/  LDG.E R7, desc[UR6][R20.64] ;  /* 0x0000000614077981 */ /* 0x0000a2000c1e1900 */
[----:B------:R-:W1:Y:S01]  /*08d0*/  F2I.TRUNC.NTZ R12, R12 ;  /* 0x0000000c000c7305 */ /* 0x000e62000020f100 */
[----:B------:R-:W-:Y:S01]  /*08e0*/  IMAD.SHL.U32 R9, R23, 0x2, RZ ;  /* 0x0000000217097824 */ /* 0x000fe200078e00ff */
[----:B------:R-:W-:Y:S01]  /*08f0*/  SHF.L.U32 R18, R17, 0x4, RZ ;  /* 0x0000000411127819 */ /* 0x000fe200000006ff */
[----:B------:R1:W-:Y:S03]  /*0900*/  STG.E.64 desc[UR6][R28.64+0x8], R24 ;  /* 0x000008181c007986 */ /* 0x0003e6000c101b06 */
[----:B------:R-:W-:Y:S01]  /*0910*/  LOP3.LUT R23, R23, R9, R18, 0x96, !PT ;  /* 0x0000000917177212 */ /* 0x000fe200078e9612 */
[----:B------:R-:W-:Y:S01]  /*0920*/  IMAD.MOV.U32 R9, RZ, RZ, R10 ;  /* 0x000000ffff097224 */ /* 0x000fe200078e000a */
[----:B0-----:R-:W-:Y:S01]  /*0930*/  I2FP.F32.U32 R21, R14 ;  /* 0x0000000e00157245 */ /* 0x001fe20000201000 */
[----:B------:R-:W-:Y:S01]  /*0940*/  IMAD.MOV.U32 R18, RZ, RZ, R15 ;  /* 0x000000ffff127224 */ /* 0x000fe200078e000f */
[----:B------:R-:W-:-:S02]  /*0950*/  MOV R14, R13 ;  /* 0x0000000d000e7202 */ /* 0x000fc40000000f00 */
[----:B------:R0:W-:Y:S01]  /*0960*/  STG.E.64 desc[UR6][R28.64], R8 ;  /* 0x000000081c007986 */ /* 0x0001e2000c101b06 */
[----:B------:R-:W-:-:S03]  /*0970*/  FFMA R21, R21, R2, 1.1641532182693481445e-10 ;  /* 0x2f00000015157423 */ /* 0x000fc60000000002 */
[----:B------:R3:W-:Y:S01]  /*0980*/  STG.E.64 desc[UR6][R28.64+0x10], R18 ;  /* 0x000010121c007986 */ /* 0x0007e2000c101b06 */
[----:B-1----:R-:W-:-:S04]  /*0990*/  IMAD.WIDE R24, R12, 0x4, R26 ;  /* 0x000000040c187825 */ /* 0x002fc800078e021a */
[----:B------:R-:W-:Y:S01]  /*09a0*/  FMUL R10, R21, 11897026 ;  /* 0x4b3588c2150a7820 */ /* 0x000fe20000400000 */
[----:B------:R1:W2:Y:S05]  /*09b0*/  LDG.E R12, desc[UR6][R24.64] ;  /* 0x00000006180c7981 */ /* 0x0002aa000c1e1900 */
[----:B------:R-:W3:Y:S01]  /*09c0*/  F2I.TRUNC.NTZ R10, R10 ;  /* 0x0000000a000a7305 */ /* 0x000ee2000020f100 */
[----:B0-----:R-:W-:Y:S02]  /*09d0*/  LOP3.LUT R8, R23, R17, RZ, 0x3c, !PT ;  /* 0x0000001117087212 */ /* 0x001fe400078e3cff */
[----:B-1----:R-:W-:Y:S01]  /*09e0*/  SHF.R.U32.HI R24, RZ, 0x2, R13 ;  /* 0x00000002ff187819 */ /* 0x002fe2000001160d */
[----:B------:R-:W-:-:S03]  /*09f0*/  IMAD.MOV.U32 R23, RZ, RZ, R11 ;  /* 0x000000ffff177224 */ /* 0x000fc600078e000b */
[----:B------:R-:W-:Y:S01]  /*0a00*/  LOP3.LUT R9, R24, R13, RZ, 0x3c, !PT ;  /* 0x0000000d18097212 */ /* 0x000fe200078e3cff */
[----:B---3--:R-:W-:Y:S02]  /*0a10*/  IMAD.SHL.U32 R18, R8, 0x10, RZ ;  /* 0x0000001008127824 */ /* 0x008fe400078e00ff */
[----:B------:R-:W-:Y:S01]  /*0a20*/  IMAD.WIDE R24, R10, 0x4, R26 ;  /* 0x000000040a187825 */ /* 0x000fe200078e021a */
[----:B------:R-:W-:-:S03]  /*0a30*/  SHF.L.U32 R11, R9, 0x1, RZ ;  /* 0x00000001090b7819 */ /* 0x000fc600000006ff */
[----:B------:R-:W-:Y:S01]  /*0a40*/  VIADD R10, R16, 0x1ba6d9 ;  /* 0x001ba6d9100a7836 */ /* 0x000fe20000000000 */
[----:B------:R-:W-:Y:S01]  /*0a50*/  LOP3.LUT R9, R9, R11, R18, 0x96, !PT ;  /* 0x0000000b09097212 */ /* 0x000fe200078e9612 */
[----:B------:R-:W-:Y:S01]  /*0a60*/  IMAD.MOV.U32 R20, RZ, RZ, R19 ;  /* 0x000000ffff147224 */ /* 0x000fe200078e0013 */
[----:B------:R-:W-:Y:S01]  /*0a70*/  MOV R11, R13 ;  /* 0x0000000d000b7202 */ /* 0x000fe20000000f00 */
[----:B------:R-:W-:Y:S02]  /*0a80*/  IMAD.MOV.U32 R21, RZ, RZ, R17 ;  /* 0x000000ffff157224 */ /* 0x000fe400078e0011 */
[----:B------:R-:W-:-:S03]  /*0a90*/  IMAD.IADD R13, R10, 0x1, R8 ;  /* 0x000000010a0d7824 */ /* 0x000fc600078e0208 */
[----:B------:R0:W-:Y:S01]  /*0aa0*/  STG.E.64 desc[UR6][R28.64+0x10], R20 ;  /* 0x000010141c007986 */ /* 0x0001e2000c101b06 */
[----:B------:R-:W-:Y:S01]  /*0ab0*/  IMAD.MOV.U32 R18, RZ, RZ, R15 ;  /* 0x000000ffff127224 */ /* 0x000fe200078e000f */
[----:B------:R-:W-:Y:S02]  /*0ac0*/  LOP3.LUT R9, R9, R8, RZ, 0x3c, !PT ;  /* 0x0000000809097212 */ /* 0x000fe400078e3cff */
[----:B------:R1:W-:Y:S04]  /*0ad0*/  STG.E.64 desc[UR6][R28.64], R22 ;  /* 0x000000161c007986 */ /* 0x0003e8000c101b06 */
[----:B------:R3:W-:Y:S04]  /*0ae0*/  STG.E.64 desc[UR6][R28.64+0x8], R14 ;  /* 0x0000080e1c007986 */ /* 0x0007e8000c101b06 */
[----:B------:R3:W2:Y:S01]  /*0af0*/  LDG.E R24, desc[UR6][R24.64] ;  /* 0x0000000618187981 */ /* 0x0006a2000c1e1900 */
[----:B0-----:R-:W-:-:S02]  /*0b00*/  I2FP.F32.U32 R21, R13 ;  /* 0x0000000d00157245 */ /* 0x001fc40000201000 */
[----:B------:R-:W-:-:S03]  /*0b10*/  SHF.R.U32.HI R13, RZ, 0x2, R15 ;  /* 0x00000002ff0d7819 */ /* 0x000fc6000001160f */
[----:B-1----:R-:W-:Y:S01]  /*0b20*/  FFMA R22, R21, R2, 1.1641532182693481445e-10 ;  /* 0x2f00000015167423 */ /* 0x002fe20000000002 */
[----:B------:R-:W-:Y:S01]  /*0b30*/  LOP3.LUT R13, R13, R15, RZ, 0x3c, !PT ;  /* 0x0000000f0d0d7212 */ /* 0x000fe200078e3cff */
[----:B---3--:R-:W-:Y:S02]  /*0b40*/  VIADD R14, R16, 0x212e9e ;  /* 0x00212e9e100e7836 */ /* 0x008fe40000000000 */
[----:B------:R-:W-:Y:S01]  /*0b50*/  FMUL R23, R22, 11897026 ;  /* 0x4b3588c216177820 */ /* 0x000fe20000400000 */
[----:B------:R0:W-:Y:S01]  /*0b60*/  STG.E.64 desc[UR6][R28.64+0x8], R18 ;  /* 0x000008121c007986 */ /* 0x0001e2000c101b06 */
[----:B------:R-:W-:-:S03]  /*0b70*/  IMAD.IADD R22, R9, 0x1, R14 ;  /* 0x0000000109167824 */ /* 0x000fc600078e020e */
[----:B------:R1:W-:Y:S01]  /*0b80*/  STG.E.64 desc[UR6][R28.64], R10 ;  /* 0x0000000a1c007986 */ /* 0x0003e2000c101b06 */
[----:B0-----:R-:W-:Y:S02]  /*0b90*/  IMAD.SHL.U32 R18, R13, 0x2, RZ ;  /* 0x000000020d127824 */ /* 0x001fe400078e00ff */
[----:B-1----:R-:W-:Y:S01]  /*0ba0*/  IMAD.SHL.U32 R10, R9, 0x10, RZ ;  /* 0x00000010090a7824 */ /* 0x002fe200078e00ff */
[----:B------:R-:W-:-:S04]  /*0bb0*/  I2FP.F32.U32 R11, R22 ;  /* 0x00000016000b7245 */ /* 0x000fc80000201000 */
[----:B------:R-:W-:Y:S01]  /*0bc0*/  LOP3.LUT R10, R13, R18, R10, 0x96, !PT ;  /* 0x000000120d0a7212 */ /* 0x000fe200078e960a */
[----:B------:R-:W-:Y:S01]  /*0bd0*/  FFMA R11, R11, R2, 1.1641532182693481445e-10 ;  /* 0x2f0000000b0b7423 */ /* 0x000fe20000000002 */
[----:B------:R-:W-:Y:S02]  /*0be0*/  IADD3 R18, PT, PT, R16, 0x26b663, RZ ;  /* 0x0026b66310127810 */ /* 0x000fe40007ffe0ff */
[----:B------:R-:W-:Y:S01]  /*0bf0*/  LOP3.LUT R10, R10, R9, RZ, 0x3c, !PT ;  /* 0x000000090a0a7212 */ /* 0x000fe200078e3cff */
[----:B------:R-:W-:Y:S01]  /*0c00*/  IMAD.MOV.U32 R20, RZ, RZ, R17 ;  /* 0x000000ffff147224 */ /* 0x000fe200078e0011 */
[----:B------:R-:W-:Y:S01]  /*0c10*/  MOV R21, R8 ;  /* 0x0000000800157202 */ /* 0x000fe20000000f00 */
[----:B------:R-:W-:Y:S02]  /*0c20*/  FMUL R13, R11, 11897026 ;  /* 0x4b3588c20b0d7820 */ /* 0x000fe40000400000 */
[----:B------:R-:W-:Y:S02]  /*0c30*/  IMAD.IADD R11, R18, 0x1, R10 ;  /* 0x00000001120b7824 */ /* 0x000fe400078e020a */
[----:B------:R0:W-:Y:S01]  /*0c40*/  STG.E.64 desc[UR6][R28.64+0x10], R20 ;  /* 0x000010141c007986 */ /* 0x0001e2000c101b06 */
[----:B------:R-:W1:Y:S02]  /*0c50*/  F2I.TRUNC.NTZ R23, R23 ;  /* 0x0000001700177305 */ /* 0x000e64000020f100 */
[----:B0-----:R-:W-:-:S06]  /*0c60*/  I2FP.F32.U32 R21, R11 ;  /* 0x0000000b00157245 */ /* 0x001fcc0000201000 */
[----:B------:R-:W0:Y:S01]  /*0c70*/  F2I.TRUNC.NTZ R13, R13 ;  /* 0x0000000d000d7305 */ /* 0x000e22000020f100 */
[----:B------:R-:W-:-:S04]  /*0c80*/  FFMA R25, R21, R2, 1.1641532182693481445e-10 ;  /* 0x2f00000015197423 */ /* 0x000fc80000000002 */
[----:B------:R-:W-:Y:S01]  /*0c90*/  FMUL R25, R25, 11897026 ;  /* 0x4b3588c219197820 */ /* 0x000fe20000400000 */
[----:B-1----:R-:W-:-:S05]  /*0ca0*/  IMAD.WIDE R22, R23, 0x4, R26 ;  /* 0x0000000417167825 */ /* 0x002fca00078e021a */
[----:B------:R-:W1:Y:S01]  /*0cb0*/  F2I.TRUNC.NTZ R25, R25 ;  /* 0x0000001900197305 */ /* 0x000e62000020f100 */
[----:B------:R0:W3:Y:S01]  /*0cc0*/  LDG.E R11, desc[UR6][R22.64] ;  /* 0x00000006160b7981 */ /* 0x0000e2000c1e1900 */
[----:B------:R-:W-:Y:S01]  /*0cd0*/  IMAD.MOV.U32 R20, RZ, RZ, R19 ;  /* 0x000000ffff147224 */ /* 0x000fe200078e0013 */
[----:B------:R-:W-:Y:S02]  /*0ce0*/  MOV R21, R17 ;  /* 0x0000001100157202 */ /* 0x000fe40000000f00 */
[----:B------:R1:W-:Y:S01]  /*0cf0*/  STG.E.64 desc[UR6][R28.64], R14 ;  /* 0x0000000e1c007986 */ /* 0x0003e2000c101b06 */
[----:B0-----:R-:W-:-:S03]  /*0d00*/  IMAD.WIDE R22, R13, 0x4, R26 ;  /* 0x000000040d167825 */ /* 0x001fc600078e021a */
[----:B------:R0:W-:Y:S04]  /*0d10*/  STG.E.64 desc[UR6][R28.64+0x8], R20 ;  /* 0x000008141c007986 */ /* 0x0001e8000c101b06 */
[----:B------:R2:W-:Y:S01]  /*0d20*/  STG.E.64 desc[UR6][R28.64+0x10], R8 ;  /* 0x000010081c007986 */ /* 0x0005e2000c101b06 */
[----:B-1----:R-:W-:-:S03]  /*0d30*/  MOV R14, R9 ;  /* 0x00000009000e7202 */ /* 0x002fc60000000f00 */
[----:B------:R1:W3:Y:S01]  /*0d40*/  LDG.E R13, desc[UR6][R22.64] ;  /* 0x00000006160d7981 */ /* 0x0002e2000c1e1900 */
[----:B------:R-:W-:Y:S02]  /*0d50*/  IMAD.MOV.U32 R15, RZ, RZ, R10 ;  /* 0x000000ffff0f7224 */ /* 0x000fe400078e000a */
[----:B0-----:R-:W-:-:S04]  /*0d60*/  IMAD.WIDE R20, R25, 0x4, R26 ;  /* 0x0000000419147825 */ /* 0x001fc800078e021a */
[----:B-1----:R-:W-:Y:S02]  /*0d70*/  IMAD.MOV.U32 R22, RZ, RZ, R17 ;  /* 0x000000ffff167224 */ /* 0x002fe400078e0011 */
[----:B------:R-:W-:Y:S01]  /*0d80*/  IMAD.MOV.U32 R23, RZ, RZ, R8 ;  /* 0x000000ffff177224 */ /* 0x000fe200078e0008 */
[----:B------:R0:W-:Y:S04]  /*0d90*/  STG.E.64 desc[UR6][R28.64], R18 ;  /* 0x000000121c007986 */ /* 0x0001e8000c101b06 */
[----:B------:R0:W-:Y:S04]  /*0da0*/  STG.E.64 desc[UR6][R28.64+0x8], R22 ;  /* 0x000008161c007986 */ /* 0x0001e8000c101b06 */
[----:B------:R0:W-:Y:S04]  /*0db0*/  STG.E.64 desc[UR6][R28.64+0x10], R14 ;  /* 0x0000100e1c007986 */ /* 0x0001e8000c101b06 */
[----:B------:R-:W3:Y:S01]  /*0dc0*/  LDG.E R20, desc[UR6][R20.64] ;  /* 0x0000000614147981 */ /* 0x000ee2000c1e1900 */
[----:B------:R-:W-:-:S04]  /*0dd0*/  UIADD3 UR4, UPT, UPT, UR4, 0x8, URZ ;  /* 0x0000000804047890 */ /* 0x000fc8000fffe0ff */
[----:B------:R-:W-:Y:S01]  /*0de0*/  UISETP.NE.AND UP0, UPT, UR4, 0xb588c2, UPT ;  /* 0x00b588c20400788c */ /* 0x000fe2000bf05270 */
[----:B------:R-:W-:Y:S01]  /*0df0*/  VIADD R16, R16, 0x2c3e28 ;  /* 0x002c3e2810107836 */ /* 0x000fe20000000000 */
[--C-:B----4-:R-:W-:Y:S02]  /*0e00*/  SHF.R.S32.HI R25, RZ, 0x1f, R4.reuse ;  /* 0x0000001fff197819 */ /* 0x110fe40000011404 */
[----:B-----5:R-:W-:Y:S02]  /*0e10*/  IADD3 R3, P0, P1, R6, R3, R4 ;  /* 0x0000000306037210 */ /* 0x020fe4000791e004 */
[----:B------:R-:W-:-:S04]  /*0e20*/  SHF.R.S32.HI R6, RZ, 0x1f, R6 ;  /* 0x0000001fff067819 */ /* 0x000fc80000011406 */
[----:B------:R-:W-:Y:S02]  /*0e30*/  IADD3.X R6, PT, PT, R6, R5, R25, P0, P1 ;  /* 0x0000000506067210 */ /* 0x000fe400007e2419 */
[--C-:B--2---:R-:W-:Y:S02]  /*0e40*/  IADD3 R3, P0, P1, R12, R3, R7.reuse ;  /* 0x000000030c037210 */ /* 0x104fe4000791e007 */
[----:B------:R-:W-:Y:S02]  /*0e50*/  SHF.R.S32.HI R7, RZ, 0x1f, R7 ;  /* 0x0000001fff077819 */ /* 0x000fe40000011407 */
[----:B------:R-:W-:-:S04]  /*0e60*/  SHF.R.S32.HI R12, RZ, 0x1f, R12 ;  /* 0x0000001fff0c7819 */ /* 0x000fc8000001140c */
[----:B------:R-:W-:Y:S02]  /*0e70*/  IADD3.X R7, PT, PT, R12, R6, R7, P0, P1 ;  /* 0x000000060c077210 */ /* 0x000fe400007e2407 */
[--C-:B---3--:R-:W-:Y:S02]  /*0e80*/  IADD3 R3, P0, P1, R11, R3, R24.reuse ;  /* 0x000000030b037210 */ /* 0x108fe4000791e018 */
[----:B------:R-:W-:Y:S02]  /*0e90*/  SHF.R.S32.HI R24, RZ, 0x1f, R24 ;  /* 0x0000001fff187819 */ /* 0x000fe40000011418 */
[----:B------:R-:W-:-:S04]  /*0ea0*/  SHF.R.S32.HI R11, RZ, 0x1f, R11 ;  /* 0x0000001fff0b7819 */ /* 0x000fc8000001140b */
[----:B------:R-:W-:Y:S02]  /*0eb0*/  IADD3.X R11, PT, PT, R11, R7, R24, P0, P1 ;  /* 0x000000070b0b7210 */ /* 0x000fe400007e2418 */
[--C-:B------:R-:W-:Y:S02]  /*0ec0*/  SHF.R.S32.HI R5, RZ, 0x1f, R13.reuse ;  /* 0x0000001fff057819 */ /* 0x100fe4000001140d */
[----:B------:R-:W-:Y:S02]  /*0ed0*/  IADD3 R3, P0, P1, R20, R3, R13 ;  /* 0x0000000314037210 */ /* 0x000fe4000791e00d */
[----:B------:R-:W-:-:S04]  /*0ee0*/  SHF.R.S32.HI R20, RZ, 0x1f, R20 ;  /* 0x0000001fff147819 */ /* 0x000fc80000011414 */
[----:B------:R-:W-:Y:S01]  /*0ef0*/  IADD3.X R5, PT, PT, R20, R11, R5, P0, P1 ;  /* 0x0000000b14057210 */ /* 0x000fe200007e2405 */
[----:B0-----:R-:W-:Y:S06]  /*0f00*/  BRA.U UP0, `(.L_x_0) ;  /* 0xfffffff500347547 */ /* 0x001fec000b83ffff */
[C---:B------:R-:W-:Y:S01]  /*0f10*/  IMAD.WIDE.U32 R6, R5.reuse, -0x1742bbff, RZ ;  /* 0xe8bd440105067825 */ /* 0x040fe200078e00ff */
[----:B------:R-:W0:Y:S01]  /*0f20*/  LDC.64 R10, c[0x0][0x380] ;  /* 0x0000e000ff0a7b82 */ /* 0x000e220000000a00 */
[----:B------:R-:W-:Y:S02]  /*0f30*/  ISETP.LT.AND P1, PT, R5, RZ, PT ;  /* 0x000000ff0500720c */ /* 0x000fe40003f21270 */
[----:B------:R-:W-:-:S04]  /*0f40*/  IMAD.WIDE.U32 R6, P0, R3, 0x5a40c20d, R6 ;  /* 0x5a40c20d03067825 */ /* 0x000fc80007800006 */
[----:B------:R-:W-:Y:S01]  /*0f50*/  IMAD.WIDE.U32 R2, R3, -0x1742bbff, RZ ;  /* 0xe8bd440103027825 */ /* 0x000fe200078e00ff */
[----:B------:R-:W-:-:S03]  /*0f60*/  IADD3.X R9, PT, PT, RZ, RZ, RZ, P0, !PT ;  /* 0x000000ffff097210 */ /* 0x000fc600007fe4ff */
[----:B------:R-:W-:Y:S01]  /*0f70*/  IMAD.MOV.U32 R8, RZ, RZ, R7 ;  /* 0x000000ffff087224 */ /* 0x000fe200078e0007 */
[----:B------:R-:W-:-:S05]  /*0f80*/  IADD3 RZ, P0, PT, R3, R6, RZ ;  /* 0x0000000603ff7210 */ /* 0x000fca0007f1e0ff */
[----:B------:R-:W-:-:S03]  /*0f90*/  IMAD.WIDE.U32.X R2, R5, 0x5a40c20d, R8, P0 ;  /* 0x5a40c20d05027825 */ /* 0x000fc600000e0408 */
[----:B------:R-:W-:-:S04]  /*0fa0*/  IADD3 R7, P0, PT, R2, 0x1742bbff, RZ ;  /* 0x1742bbff02077810 */ /* 0x000fc80007f1e0ff */
[----:B------:R-:W-:Y:S02]  /*0fb0*/  IADD3.X R9, PT, PT, R3, -0x5a40c20e, RZ, P0, !PT ;  /* 0xa5bf3df203097810 */ /* 0x000fe400007fe4ff */
[----:B------:R-:W-:Y:S02]  /*0fc0*/  SEL R5, R7, R2, P1 ;  /* 0x0000000207057207 */ /* 0x000fe40000800000 */
[----:B------:R-:W-:Y:S01]  /*0fd0*/  SEL R4, R9, R3, P1 ;  /* 0x0000000309047207 */ /* 0x000fe20000800000 */
[----:B0-----:R-:W-:-:S03]  /*0fe0*/  IMAD.WIDE.U32 R2, R0, 0x4, R10 ;  /* 0x0000000400027825 */ /* 0x001fc600078e000a */
[----:B------:R-:W-:-:S04]  /*0ff0*/  SHF.R.U64 R5, R5, 0x16, R4 ;  /* 0x0000001605057819 */ /* 0x000fc80000001204 */
[----:B------:R-:W-:-:S05]  /*1000*/  LEA.HI R5, R4, R5, RZ, 0x1 ;  /* 0x0000000504057211 */ /* 0x000fca00078f08ff */
[----:B------:R-:W-:Y:S01]  /*1010*/  STG.E desc[UR6][R2.64], R5 ;  /* 0x0000000502007986 */ /* 0x000fe2000c101906 */
[----:B------:R-:W-:Y:S05]  /*1020*/  EXIT ;  /* 0x000000000000794d */ /* 0x000fea0003800000 */
.L_x_1:
[----:B------:R-:W-:-:S00]  /*1030*/  BRA `(.L_x_1) ;  /* 0xfffffffc00fc7947 */ /* 0x000fc0000383ffff */
[----:B------:R-:W-:-:S00]  /*1040*/  NOP ;  /* 0x0000000000007918 */ /* 0x000fc00000000000 */
        /* <DEDUP_REMOVED lines=11> */
.L_x_11:


//--------------------- .text._Z10initCurandP17curandStateXORWOWm --------------------------
	.section	.text._Z10initCurandP17curandStateXORWOWm,"ax",@progbits
	.align	128
        .global         _Z10initCurandP17curandStateXORWOWm
        .type           _Z10initCurandP17curandStateXORWOWm,@function
        .size           _Z10initCurandP17curandStateXORWOWm,(.L_x_12 - _Z10initCurandP17curandStateXORWOWm)
        .other          _Z10initCurandP17curandStateXORWOWm,@"STO_CUDA_ENTRY STV_DEFAULT"
_Z10initCurandP17curandStateXORWOWm:
.text._Z10initCurandP17curandStateXORWOWm:
[----:B------:R-:W-:Y:S01]  /*0000*/  LDC R1, c[0x0][0x37c] ;  /* 0x0000df00ff017b82 */ /* 0x000fe20000000800 */
[----:B------:R-:W0:Y:S07]  /*0010*/  S2R R13, SR_TID.X ;  /* 0x00000000000d7919 */ /* 0x000e2e0000002100 */
[----:B------:R-:W1:Y:S01]  /*0020*/  LDC.64 R2, c[0x0][0x388] ;  /* 0x0000e200ff027b82 */ /* 0x000e620000000a00 */
[----:B------:R-:W2:Y:S01]  /*0030*/  LDCU.64 UR4, c[0x0][0x358] ;  /* 0x00006b00ff0477ac */ /* 0x000ea20008000a00 */
[----:B------:R-:W-:Y:S06]  /*0040*/  BSSY.RECONVERGENT B0, `(.L_x_2) ;  /* 0x00000e5000007945 */ /* 0x000fec0003800200 */
[----:B------:R-:W0:Y:S08]  /*0050*/  S2UR UR6, SR_CTAID.X ;  /* 0x00000000000679c3 */ /* 0x000e300000002500 */
[----:B------:R-:W0:Y:S08]  /*0060*/  LDC R4, c[0x0][0x360] ;  /* 0x0000d800ff047b82 */ /* 0x000e300000000800 */
[----:B------:R-:W3:Y:S01]  /*0070*/  LDC.64 R6, c[0x0][0x380] ;  /* 0x0000e000ff067b82 */ /* 0x000ee20000000a00 */
[----:B-1----:R-:W-:-:S02]  /*0080*/  LOP3.LUT R0, R2, 0xaad26b49, RZ, 0x3c, !PT ;  /* 0xaad26b4902007812 */ /* 0x002fc400078e3cff */
[----:B------:R-:W-:-:S03]  /*0090*/  LOP3.LUT R2, R3, 0xf7dcefdd, RZ, 0x3c, !PT ;  /* 0xf7dcefdd03027812 */ /* 0x000fc600078e3cff */
[----:B------:R-:W-:Y:S02]  /*00a0*/  IMAD R0, R0, 0x4182bed5, RZ ;  /* 0x4182bed500007824 */ /* 0x000fe400078e02ff */
[----:B------:R-:W-:Y:S02]  /*00b0*/  IMAD R3, R2, -0x658354e5, RZ ;  /* 0x9a7cab1b02037824 */ /* 0x000fe400078e02ff */
[C---:B------:R-:W-:Y:S01]  /*00c0*/  VIADD R5, R0.reuse, 0x75bcd15 ;  /* 0x075bcd1500057836 */ /* 0x040fe20000000000 */
[C---:B------:R-:W-:Y:S01]  /*00d0*/  LOP3.LUT R8, R0.reuse, 0x159a55e5, RZ, 0x3c, !PT ;  /* 0x159a55e500087812 */ /* 0x040fe200078e3cff */
[----:B------:R-:W-:Y:S01]  /*00e0*/  VIADD R11, R0, 0x583f19 ;  /* 0x00583f19000b7836 */ /* 0x000fe20000000000 */
[C---:B------:R-:W-:Y:S01]  /*00f0*/  LOP3.LUT R10, R3.reuse, 0x5491333, RZ, 0x3c, !PT ;  /* 0x05491333030a7812 */ /* 0x040fe200078e3cff */
[----:B------:R-:W-:Y:S02]  /*0100*/  VIADD R9, R3, 0x1f123bb5 ;  /* 0x1f123bb503097836 */ /* 0x000fe40000000000 */
[----:B0-----:R-:W-:Y:S01]  /*0110*/  IMAD R13, R4, UR6, R13 ;  /* 0x00000006040d7c24 */ /* 0x001fe2000f8e020d */
[----:B------:R-:W-:-:S04]  /*0120*/  IADD3 R4, PT, PT, R0, 0x64f0c9, R3 ;  /* 0x0064f0c900047810 */ /* 0x000fc80007ffe003 */
[C---:B------:R-:W-:Y:S01]  /*0130*/  ISETP.NE.AND P0, PT, R13.reuse, RZ, PT ;  /* 0x000000ff0d00720c */ /* 0x040fe20003f05270 */
[----:B---3--:R-:W-:-:S05]  /*0140*/  IMAD.WIDE R6, R13, 0x30, R6 ;  /* 0x000000300d067825 */ /* 0x008fca00078e0206 */
[----:B--2---:R0:W-:Y:S04]  /*0150*/  STG.E.64 desc[UR4][R6.64], R4 ;  /* 0x0000000406007986 */ /* 0x0041e8000c101b04 */
[----:B------:R0:W-:Y:S04]  /*0160*/  STG.E.64 desc[UR4][R6.64+0x8], R8 ;  /* 0x0000080806007986 */ /* 0x0001e8000c101b04 */
[----:B------:R0:W-:Y:S01]  /*0170*/  STG.E.64 desc[UR4][R6.64+0x10], R10 ;  /* 0x0000100a06007986 */ /* 0x0001e2000c101b04 */
[----:B------:R-:W-:Y:S05]  /*0180*/  @!P0 BRA `(.L_x_3) ;  /* 0x0000000c00408947 */ /* 0x000fea0003800000 */
[----:B------:R-:W-:Y:S01]  /*0190*/  SHF.R.S32.HI R0, RZ, 0x1f, R13 ;  /* 0x0000001fff007819 */ /* 0x000fe2000001140d */
[----:B------:R-:W-:-:S07]  /*01a0*/  IMAD.MOV.U32 R12, RZ, RZ, RZ ;  /* 0x000000ffff0c7224 */ /* 0x000fce00078e00ff */
.L_x_9:
[----:B-1----:R-:W-:Y:S01]  /*01b0*/  LOP3.LUT R2, R13, 0x3, RZ, 0xc0, !PT ;  /* 0x000000030d027812 */ /* 0x002fe200078ec0ff */
[----:B------:R-:W-:Y:S03]  /*01c0*/  BSSY.RECONVERGENT B1, `(.L_x_4) ;  /* 0x00000c6000017945 */ /* 0x000fe60003800200 */
[----:B------:R-:W-:-:S04]  /*01d0*/  ISETP.NE.U32.AND P0, PT, R2, RZ, PT ;  /* 0x000000ff0200720c */ /* 0x000fc80003f05070 */
[----:B------:R-:W-:-:S13]  /*01e0*/  ISETP.NE.AND.EX P0, PT, RZ, RZ, PT, P0 ;  /* 0x000000ffff00720c */ /* 0x000fda0003f05300 */
[----:B------:R-:W-:Y:S05]  /*01f0*/  @!P0 BRA `(.L_x_5) ;  /* 0x0000000c00088947 */ /* 0x000fea0003800000 */
[----:B0-----:R-:W0:Y:S01]  /*0200*/  LDC.64 R8, c[0x4][RZ] ;  /* 0x01000000ff087b82 */ /* 0x001e220000000a00 */
[----:B------:R-:W-:Y:S02]  /*0210*/  IMAD.MOV.U32 R14, RZ, RZ, RZ ;  /* 0x000000ffff0e7224 */ /* 0x000fe400078e00ff */
[----:B0-----:R-:W-:-:S07]  /*0220*/  IMAD.WIDE.U32 R8, R12, 0xc80, R8 ;  /* 0x00000c800c087825 */ /* 0x001fce00078e0008 */
.L_x_8:
[----:B-1----:R-:W-:Y:S01]  /*0230*/  IMAD.MOV.U32 R15, RZ, RZ, RZ ;  /* 0x000000ffff0f7224 */ /* 0x002fe200078e00ff */
[----:B------:R-:W-:Y:S01]  /*0240*/  CS2R R2, SRZ ;  /* 0x0000000000027805 */ /* 0x000fe2000001ff00 */
[----:B------:R-:W-:Y:S01]  /*0250*/  IMAD.MOV.U32 R17, RZ, RZ, RZ ;  /* 0x000000ffff117224 */ /* 0x000fe200078e00ff */
[----:B------:R-:W-:-:S07]  /*0260*/  CS2R R4, SRZ ;  /* 0x0000000000047805 */ /* 0x000fce000001ff00 */
.L_x_7:
[----:B------:R-:W-:-:S05]  /*0270*/  IMAD.WIDE.U32 R10, R17, 0x4, R6 ;  /* 0x00000004110a7825 */ /* 0x000fca00078e0006 */
[----:B------:R0:W5:Y:S01]  /*0280*/  LDG.E R16, desc[UR4][R10.64+0x4] ;  /* 0x000004040a107981 */ /* 0x000162000c1e1900 */
[----:B------:R-:W-:-:S07]  /*0290*/  IMAD.MOV.U32 R19, RZ, RZ, RZ ;  /* 0x000000ffff137224 */ /* 0x000fce00078e00ff */
.L_x_6:
[----:B-----5:R-:W-:Y:S01]  /*02a0*/  SHF.R.U32.HI R24, RZ, R19, R16 ;  /* 0x00000013ff187219 */ /* 0x020fe20000011610 */
[----:B0-----:R-:W-:-:S03]  /*02b0*/  IMAD.SHL.U32 R10, R17, 0x20, RZ ;  /* 0x00000020110a7824 */ /* 0x001fc600078e00ff */
[----:B------:R-:W-:Y:S01]  /*02c0*/  LOP3.LUT R11, R24, 0x1, RZ, 0xc0, !PT ;  /* 0x00000001180b7812 */ /* 0x000fe200078ec0ff */
[----:B------:R-:W-:-:S03]  /*02d0*/  IMAD.IADD R10, R10, 0x1, R19 ;  /* 0x000000010a0a7824 */ /* 0x000fc600078e0213 */
[----:B------:R-:W-:Y:S01]  /*02e0*/  ISETP.NE.U32.AND P0, PT, R11, 0x1, PT ;  /* 0x000000010b00780c */ /* 0x000fe20003f05070 */
[----:B------:R-:W-:-:S03]  /*02f0*/  IMAD R11, R10, 0x5, RZ ;  /* 0x000000050a0b7824 */ /* 0x000fc600078e02ff */
[----:B------:R-:W-:Y:S01]  /*0300*/  R2P PR, R24, 0x7e ;  /* 0x0000007e18007804 */ /* 0x000fe20000000000 */
[----:B------:R-:W-:-:S08]  /*0310*/  IMAD.WIDE.U32 R10, R11, 0x4, R8 ;  /* 0x000000040b0a7825 */ /* 0x000fd000078e0008 */
[----:B------:R-:W2:Y:S04]  /*0320*/  @!P0 LDG.E R18, desc[UR4][R10.64] ;  /* 0x000000040a128981 */ /* 0x000ea8000c1e1900 */
[----:B------:R-:W3:Y:S04]  /*0330*/  @!P0 LDG.E R20, desc[UR4][R10.64+0x10] ;  /* 0x000010040a148981 */ /* 0x000ee8000c1e1900 */
[----:B------:R-:W4:Y:S04]  /*0340*/  @P1 LDG.E R22, desc[UR4][R10.64+0x14] ;  /* 0x000014040a161981 */ /* 0x000f28000c1e1900 */
[----:B------:R-:W4:Y:S04]  /*0350*/  @P2 LDG.E R26, desc[UR4][R10.64+0x28] ;  /* 0x000028040a1a2981 */ /* 0x000f28000c1e1900 */
[----:B------:R-:W4:Y:S04]  /*0360*/  @!P0 LDG.E R21, desc[UR4][R10.64+0x4] ;  /* 0x000004040a158981 */ /* 0x000f28000c1e1900 */
[----:B------:R-:W4:Y:S04]  /*0370*/  @!P0 LDG.E R23, desc[UR4][R10.64+0xc] ;  /* 0x00000c040a178981 */ /* 0x000f28000c1e1900 */
[----:B------:R-:W4:Y:S04]  /*0380*/  @P1 LDG.E R25, desc[UR4][R10.64+0x18] ;  /* 0x000018040a191981 */ /* 0x000f28000c1e1900 */
[----:B------:R-:W4:Y:S04]  /*0390*/  @P3 LDG.E R28, desc[UR4][R10.64+0x3c] ;  /* 0x00003c040a1c3981 */ /* 0x000f28000c1e1900 */
[----:B------:R-:W4:Y:S01]  /*03a0*/  @P6 LDG.E R27, desc[UR4][R10.64+0x7c] ;  /* 0x00007c040a1b6981 */ /* 0x000f22000c1e1900 */
[----:B--2---:R-:W-:-:S03]  /*03b0*/  @!P0 LOP3.LUT R15, R15, R18, RZ, 0x3c, !PT ;  /* 0x000000120f0f8212 */ /* 0x004fc600078e3cff */
[----:B------:R-:W2:Y:S01]  /*03c0*/  @!P0 LDG.E R18, desc[UR4][R10.64+0x8] ;  /* 0x000008040a128981 */ /* 0x000ea2000c1e1900 */
[----:B---3--:R-:W-:-:S03]  /*03d0*/  @!P0 LOP3.LUT R3, R3, R20, RZ, 0x3c, !PT ;  /* 0x0000001403038212 */ /* 0x008fc600078e3cff */
[----:B------:R-:W3:Y:S01]  /*03e0*/  @P1 LDG.E R20, desc[UR4][R10.64+0x24] ;  /* 0x000024040a141981 */ /* 0x000ee2000c1e1900 */
[----:B----4-:R-:W-:-:S03]  /*03f0*/  @P1 LOP3.LUT R15, R15, R22, RZ, 0x3c, !PT ;  /* 0x000000160f0f1212 */ /* 0x010fc600078e3cff */
[----:B------:R-:W4:Y:S01]  /*0400*/  @P2 LDG.E R22, desc[UR4][R10.64+0x38] ;  /* 0x000038040a162981 */ /* 0x000f22000c1e1900 */
[----:B------:R-:W-:-:S03]  /*0410*/  @P2 LOP3.LUT R15, R15, R26, RZ, 0x3c, !PT ;  /* 0x0000001a0f0f2212 */ /* 0x000fc600078e3cff */
[----:B------:R-:W4:Y:S01]  /*0420*/  @P4 LDG.E R26, desc[UR4][R10.64+0x50] ;  /* 0x000050040a1a4981 */ /* 0x000f22000c1e1900 */
[----:B------:R-:W-:-:S03]  /*0430*/  @!P0 LOP3.LUT R4, R4, R21, RZ, 0x3c, !PT ;  /* 0x0000001504048212 */ /* 0x000fc600078e3cff */
[----:B------:R-:W4:Y:S01]  /*0440*/  @P1 LDG.E R21, desc[UR4][R10.64+0x20] ;  /* 0x000020040a151981 */ /* 0x000f22000c1e1900 */
[----:B------:R-:W-:-:S03]  /*0450*/  @!P0 LOP3.LUT R2, R2, R23, RZ, 0x3c, !PT ;  /* 0x0000001702028212 */ /* 0x000fc600078e3cff */
[----:B------:R-:W4:Y:S01]  /*0460*/  @P2 LDG.E R23, desc[UR4][R10.64+0x2c] ;  /* 0x00002c040a172981 */ /* 0x000f22000c1e1900 */
[----:B------:R-:W-:-:S03]  /*0470*/  @P1 LOP3.LUT R4, R4, R25, RZ, 0x3c, !PT ;  /* 0x0000001904041212 */ /* 0x000fc600078e3cff */
[----:B------:R-:W4:Y:S01]  /*0480*/  @P2 LDG.E R25, desc[UR4][R10.64+0x34] ;  /* 0x000034040a192981 */ /* 0x000f22000c1e1900 */
[----:B--2---:R-:W-:-:S03]  /*0490*/  @!P0 LOP3.LUT R5, R5, R18, RZ, 0x3c, !PT ;  /* 0x0000001205058212 */ /* 0x004fc600078e3cff */
[----:B------:R-:W2:Y:S01]  /*04a0*/  @P1 LDG.E R18, desc[UR4][R10.64+0x1c] ;  /* 0x00001c040a121981 */ /* 0x000ea2000c1e1900 */
[----:B---3--:R-:W-:-:S03]  /*04b0*/  @P1 LOP3.LUT R3, R3, R20, RZ, 0x3c, !PT ;  /* 0x0000001403031212 */ /* 0x008fc600078e3cff */
[----:B------:R-:W3:Y:S01]  /*04c0*/  @P2 LDG.E R20, desc[UR4][R10.64+0x30] ;  /* 0x000030040a142981 */ /* 0x000ee2000c1e1900 */
[----:B----4-:R-:W-:-:S03]  /*04d0*/  @P2 LOP3.LUT R3, R3, R22, RZ, 0x3c, !PT ;  /* 0x0000001603032212 */ /* 0x010fc600078e3cff */
[----:B------:R-:W4:Y:S01]  /*04e0*/  @P3 LDG.E R22, desc[UR4][R10.64+0x4c] ;  /* 0x00004c040a163981 */ /* 0x000f22000c1e1900 */
[----:B------:R-:W-:-:S04]  /*04f0*/  @P3 LOP3.LUT R15, R15, R28, RZ, 0x3c, !PT ;  /* 0x0000001c0f0f3212 */ /* 0x000fc800078e3cff */
[----:B------:R-:W-:Y:S02]  /*0500*/  @P4 LOP3.LUT R15, R15, R26, RZ, 0x3c, !PT ;  /* 0x0000001a0f0f4212 */ /* 0x000fe400078e3cff */
[----:B------:R-:W-:Y:S01]  /*0510*/  @P1 LOP3.LUT R2, R2, R21, RZ, 0x3c, !PT ;  /* 0x0000001502021212 */ /* 0x000fe200078e3cff */
[----:B------:R-:W4:Y:S04]  /*0520*/  @P5 LDG.E R26, desc[UR4][R10.64+0x64] ;  /* 0x000064040a1a5981 */ /* 0x000f28000c1e1900 */
[----:B------:R-:W4:Y:S01]  /*0530*/  @P3 LDG.E R21, desc[UR4][R10.64+0x40] ;  /* 0x000040040a153981 */ /* 0x000f22000c1e1900 */
[----:B------:R-:W-:Y:S02]  /*0540*/  @P2 LOP3.LUT R4, R4, R23, RZ, 0x3c, !PT ;  /* 0x0000001704042212 */ /* 0x000fe400078e3cff */
[----:B------:R-:W-:Y:S01]  /*0550*/  @P2 LOP3.LUT R2, R2, R25, RZ, 0x3c, !PT ;  /* 0x0000001902022212 */ /* 0x000fe200078e3cff */
[----:B------:R-:W4:Y:S04]  /*0560*/  @P3 LDG.E R23, desc[UR4][R10.64+0x48] ;  /* 0x000048040a173981 */ /* 0x000f28000c1e1900 */
[----:B------:R-:W4:Y:S01]  /*0570*/  @P4 LDG.E R25, desc[UR4][R10.64+0x54] ;  /* 0x000054040a194981 */ /* 0x000f22000c1e1900 */
[----:B--2---:R-:W-:-:S03]  /*0580*/  @P1 LOP3.LUT R5, R5, R18, RZ, 0x3c, !PT ;  /* 0x0000001205051212 */ /* 0x004fc600078e3cff */
[----:B------:R-:W2:Y:S01]  /*0590*/  @P3 LDG.E R18, desc[UR4][R10.64+0x44] ;  /* 0x000044040a123981 */ /* 0x000ea2000c1e1900 */
[----:B---3--:R-:W-:-:S03]  /*05a0*/  @P2 LOP3.LUT R5, R5, R20, RZ, 0x3c, !PT ;  /* 0x0000001405052212 */ /* 0x008fc600078e3cff */
[----:B------:R-:W3:Y:S01]  /*05b0*/  @P4 LDG.E R20, desc[UR4][R10.64+0x58] ;  /* 0x000058040a144981 */ /* 0x000ee2000c1e1900 */
[----:B----4-:R-:W-:-:S03]  /*05c0*/  @P3 LOP3.LUT R3, R3, R22, RZ, 0x3c, !PT ;  /* 0x0000001603033212 */ /* 0x010fc600078e3cff */
[----:B------:R-:W4:Y:S01]  /*05d0*/  @P4 LDG.E R22, desc[UR4][R10.64+0x60] ;  /* 0x000060040a164981 */ /* 0x000f22000c1e1900 */
[----:B------:R-:W-:Y:S02]  /*05e0*/  LOP3.LUT P0, RZ, R24, 0x80, RZ, 0xc0, !PT ;  /* 0x0000008018ff7812 */ /* 0x000fe4000780c0ff */
[----:B------:R-:W-:Y:S02]  /*05f0*/  @P5 LOP3.LUT R15, R15, R26, RZ, 0x3c, !PT ;  /* 0x0000001a0f0f5212 */ /* 0x000fe400078e3cff */
[----:B------:R-:W4:Y:S01]  /*0600*/  @P6 LDG.E R26, desc[UR4][R10.64+0x78] ;  /* 0x000078040a1a6981 */ /* 0x000f22000c1e1900 */
[----:B------:R-:W-:-:S03]  /*0610*/  @P3 LOP3.LUT R4, R4, R21, RZ, 0x3c, !PT ;  /* 0x0000001504043212 */ /* 0x000fc600078e3cff */
[----:B------:R-:W4:Y:S01]  /*0620*/  @P4 LDG.E R21, desc[UR4][R10.64+0x5c] ;  /* 0x00005c040a154981 */ /* 0x000f22000c1e1900 */
[----:B------:R-:W-:-:S03]  /*0630*/  @P3 LOP3.LUT R2, R2, R23, RZ, 0x3c, !PT ;  /* 0x0000001702023212 */ /* 0x000fc600078e3cff */
[----:B------:R-:W4:Y:S01]  /*0640*/  @P5 LDG.E R23, desc[UR4][R10.64+0x68] ;  /* 0x000068040a175981 */ /* 0x000f22000c1e1900 */
[----:B------:R-:W-:-:S03]  /*0650*/  @P4 LOP3.LUT R4, R4, R25, RZ, 0x3c, !PT ;  /* 0x0000001904044212 */ /* 0x000fc600078e3cff */
[----:B------:R-:W4:Y:S01]  /*0660*/  @P5 LDG.E R25, desc[UR4][R10.64+0x70] ;  /* 0x000070040a195981 */ /* 0x000f22000c1e1900 */
[----:B--2---:R-:W-:-:S03]  /*0670*/  @P3 LOP3.LUT R5, R5, R18, RZ, 0x3c, !PT ;  /* 0x0000001205053212 */ /* 0x004fc600078e3cff */
[----:B------:R-:W2:Y:S01]  /*0680*/  @P5 LDG.E R18, desc[UR4][R10.64+0x6c] ;  /* 0x00006c040a125981 */ /* 0x000ea2000c1e1900 */
[----:B---3--:R-:W-:-:S03]  /*0690*/  @P4 LOP3.LUT R5, R5, R20, RZ, 0x3c, !PT ;  /* 0x0000001405054212 */ /* 0x008fc600078e3cff */
[----:B------:R-:W3:Y:S01]  /*06a0*/  @P5 LDG.E R20, desc[UR4][R10.64+0x74] ;  /* 0x000074040a145981 */ /* 0x000ee2000c1e1900 */
[----:B----4-:R-:W-:-:S03]  /*06b0*/  @P4 LOP3.LUT R3, R3, R22, RZ, 0x3c, !PT ;  /* 0x0000001603034212 */ /* 0x010fc600078e3cff */
[----:B------:R-:W4:Y:S01]  /*06c0*/  @P0 LDG.E R22, desc[UR4][R10.64+0x8c] ;  /* 0x00008c040a160981 */ /* 0x000f22000c1e1900 */
[----:B------:R-:W-:-:S03]  /*06d0*/  @P6 LOP3.LUT R15, R15, R26, RZ, 0x3c, !PT ;  /* 0x0000001a0f0f6212 */ /* 0x000fc600078e3cff */
        /* <DEDUP_REMOVED lines=13> */
[----:B------:R-:W-:Y:S02]  /*07b0*/  @P6 LOP3.LUT R4, R4, R27, RZ, 0x3c, !PT ;  /* 0x0000001b04046212 */ /* 0x000fe400078e3cff */
[----:B------:R-:W-:Y:S02]  /*07c0*/  @P6 LOP3.LUT R2, R2, R21, RZ, 0x3c, !PT ;  /* 0x0000001502026212 */ /* 0x000fe400078e3cff */
[----:B------:R-:W-:Y:S02]  /*07d0*/  @P0 LOP3.LUT R4, R4, R23, RZ, 0x3c, !PT ;  /* 0x0000001704040212 */ /* 0x000fe400078e3cff */
[----:B------:R-:W-:Y:S02]  /*07e0*/  @P0 LOP3.LUT R2, R2, R25, RZ, 0x3c, !PT ;  /* 0x0000001902020212 */ /* 0x000fe400078e3cff */
[----:B--2---:R-:W-:Y:S02]  /*07f0*/  @P6 LOP3.LUT R5, R5, R18, RZ, 0x3c, !PT ;  /* 0x0000001205056212 */ /* 0x004fe400078e3cff */
[----:B---3--:R-:W-:-:S02]  /*0800*/  @P6 LOP3.LUT R3, R3, R20, RZ, 0x3c, !PT ;  /* 0x0000001403036212 */ /* 0x008fc400078e3cff */
[----:B----4-:R-:W-:Y:S02]  /*0810*/  @P0 LOP3.LUT R5, R5, R22, RZ, 0x3c, !PT ;  /* 0x0000001605050212 */ /* 0x010fe400078e3cff */
[----:B------:R-:W-:Y:S02]  /*0820*/  @P0 LOP3.LUT R3, R3, R26, RZ, 0x3c, !PT ;  /* 0x0000001a03030212 */ /* 0x000fe400078e3cff */
[----:B------:R-:W-:-:S13]  /*0830*/  R2P PR, R24.B1, 0x7f ;  /* 0x0000007f18007804 */ /* 0x000fda0000001000 */
[----:B------:R-:W2:Y:S04]  /*0840*/  @P0 LDG.E R18, desc[UR4][R10.64+0xa0] ;  /* 0x0000a0040a120981 */ /* 0x000ea8000c1e1900 */
[----:B------:R-:W3:Y:S04]  /*0850*/  @P1 LDG.E R22, desc[UR4][R10.64+0xb4] ;  /* 0x0000b4040a161981 */ /* 0x000ee8000c1e1900 */
[----:B------:R-:W4:Y:S04]  /*0860*/  @P2 LDG.E R26, desc[UR4][R10.64+0xc8] ;  /* 0x0000c8040a1a2981 */ /* 0x000f28000c1e1900 */
[----:B------:R-:W4:Y:S04]  /*0870*/  @P3 LDG.E R28, desc[UR4][R10.64+0xdc] ;  /* 0x0000dc040a1c3981 */ /* 0x000f28000c1e1900 */
[----:B------:R-:W4:Y:S04]  /*0880*/  @P0 LDG.E R23, desc[UR4][R10.64+0xa4] ;  /* 0x0000a4040a170981 */ /* 0x000f28000c1e1900 */
[----:B------:R-:W4:Y:S04]  /*0890*/  @P0 LDG.E R20, desc[UR4][R10.64+0xa8] ;  /* 0x0000a8040a140981 */ /* 0x000f28000c1e1900 */
[----:B------:R-:W4:Y:S04]  /*08a0*/  @P4 LDG.E R25, desc[UR4][R10.64+0xf0] ;  /* 0x0000f0040a194981 */ /* 0x000f28000c1e1900 */
        /* <DEDUP_REMOVED lines=21> */
[----:B------:R-:W-:Y:S02]  /*0a00*/  LOP3.LUT P0, RZ, R24, 0x8000, RZ, 0xc0, !PT ;  /* 0x0000800018ff7812 */ /* 0x000fe4000780c0ff */
[----:B----4-:R-:W-:Y:S01]  /*0a10*/  @P5 LOP3.LUT R15, R15, R26, RZ, 0x3c, !PT ;  /* 0x0000001a0f0f5212 */ /* 0x010fe200078e3cff */
[----:B------:R-:W4:Y:S04]  /*0a20*/  @P3 LDG.E R24, desc[UR4][R10.64+0xe4] ;  /* 0x0000e4040a183981 */ /* 0x000f28000c1e1900 */
[----:B------:R-:W2:Y:S01]  /*0a30*/  @P6 LDG.E R26, desc[UR4][R10.64+0x118] ;  /* 0x000118040a1a6981 */ /* 0x000ea2000c1e1900 */
        /* <DEDUP_REMOVED lines=8> */
[----:B---3--:R-:W-:-:S03]  /*0ac0*/  @P2 LOP3.LUT R3, R3, R22, RZ, 0x3c, !PT ;  /* 0x0000001603032212 */ /* 0x008fc600078e3cff */
[----:B------:R-:W3:Y:S01]  /*0ad0*/  @P4 LDG.E R22, desc[UR4][R10.64+0x100] ;  /* 0x000100040a164981 */ /* 0x000ee2000c1e1900 */
[----:B--2---:R-:W-:-:S03]  /*0ae0*/  @P6 LOP3.LUT R15, R15, R26, RZ, 0x3c, !PT ;  /* 0x0000001a0f0f6212 */ /* 0x004fc600078e3cff */
[----:B------:R-:W2:Y:S01]  /*0af0*/  @P0 LDG.E R26, desc[UR4][R10.64+0x12c] ;  /* 0x00012c040a1a0981 */ /* 0x000ea2000c1e1900 */
[----:B----4-:R-:W-:-:S03]  /*0b00*/  @P2 LOP3.LUT R2, R2, R23, RZ, 0x3c, !PT ;  /* 0x0000001702022212 */ /* 0x010fc600078e3cff */
[----:B------:R-:W4:Y:S01]  /*0b10*/  @P4 LDG.E R23, desc[UR4][R10.64+0xfc] ;  /* 0x0000fc040a174981 */ /* 0x000f22000c1e1900 */
[----:B------:R-:W-:-:S03]  /*0b20*/  @P2 LOP3.LUT R5, R5, R20, RZ, 0x3c, !PT ;  /* 0x0000001405052212 */ /* 0x000fc600078e3cff */
[----:B------:R-:W4:Y:S01]  /*0b30*/  @P4 LDG.E R20, desc[UR4][R10.64+0xf8] ;  /* 0x0000f8040a144981 */ /* 0x000f22000c1e1900 */
[----:B------:R-:W-:Y:S02]  /*0b40*/  @P3 LOP3.LUT R2, R2, R27, RZ, 0x3c, !PT ;  /* 0x0000001b02023212 */ /* 0x000fe400078e3cff */
[----:B------:R-:W-:Y:S01]  /*0b50*/  @P3 LOP3.LUT R4, R4, R25, RZ, 0x3c, !PT ;  /* 0x0000001904043212 */ /* 0x000fe200078e3cff */
[----:B------:R-:W4:Y:S01]  /*0b60*/  @P5 LDG.E R27, desc[UR4][R10.64+0x110] ;  /* 0x000110040a1b5981 */ /* 0x000f22000c1e1900 */
[----:B------:R-:W-:-:S03]  /*0b70*/  @P3 LOP3.LUT R5, R5, R24, RZ, 0x3c, !PT ;  /* 0x0000001805053212 */ /* 0x000fc600078e3cff */
[----:B------:R-:W4:Y:S04]  /*0b80*/  @P5 LDG.E R25, desc[UR4][R10.64+0x108] ;  /* 0x000108040a195981 */ /* 0x000f28000c1e1900 */
        /* <DEDUP_REMOVED lines=19> */
[----:B------:R-:W-:-:S05]  /*0cc0*/  VIADD R19, R19, 0x10 ;  /* 0x0000001013137836 */ /* 0x000fca0000000000 */
[----:B------:R-:W-:Y:S02]  /*0cd0*/  ISETP.NE.AND P1, PT, R19, 0x20, PT ;  /* 0x000000201300780c */ /* 0x000fe40003f25270 */
[----:B------:R-:W-:Y:S02]  /*0ce0*/  @P5 LOP3.LUT R3, R3, R18, RZ, 0x3c, !PT ;  /* 0x0000001203035212 */ /* 0x000fe400078e3cff */
[----:B------:R-:W-:Y:S02]  /*0cf0*/  @P6 LOP3.LUT R4, R4, R21, RZ, 0x3c, !PT ;  /* 0x0000001504046212 */ /* 0x000fe400078e3cff */
[----:B---3--:R-:W-:-:S04]  /*0d00*/  @P6 LOP3.LUT R3, R3, R22, RZ, 0x3c, !PT ;  /* 0x0000001603036212 */ /* 0x008fc800078e3cff */
[----:B--2---:R-:W-:Y:S02]  /*0d10*/  @P0 LOP3.LUT R3, R3, R26, RZ, 0x3c, !PT ;  /* 0x0000001a03030212 */ /* 0x004fe400078e3cff */
[----:B----4-:R-:W-:Y:S02]  /*0d20*/  @P6 LOP3.LUT R2, R2, R23, RZ, 0x3c, !PT ;  /* 0x0000001702026212 */ /* 0x010fe400078e3cff */
[----:B------:R-:W-:Y:S02]  /*0d30*/  @P6 LOP3.LUT R5, R5, R20, RZ, 0x3c, !PT ;  /* 0x0000001405056212 */ /* 0x000fe400078e3cff */
[----:B------:R-:W-:Y:S02]  /*0d40*/  @P0 LOP3.LUT R2, R2, R27, RZ, 0x3c, !PT ;  /* 0x0000001b02020212 */ /* 0x000fe400078e3cff */
[----:B------:R-:W-:Y:S02]  /*0d50*/  @P0 LOP3.LUT R4, R4, R25, RZ, 0x3c, !PT ;  /* 0x0000001904040212 */ /* 0x000fe400078e3cff */
[----:B------:R-:W-:Y:S01]  /*0d60*/  @P0 LOP3.LUT R5, R5, R24, RZ, 0x3c, !PT ;  /* 0x0000001805050212 */ /* 0x000fe200078e3cff */
[----:B------:R-:W-:Y:S06]  /*0d70*/  @P1 BRA `(.L_x_6) ;  /* 0xfffffff400481947 */ /* 0x000fec000383ffff */
[----:B------:R-:W-:-:S05]  /*0d80*/  VIADD R17, R17, 0x1 ;  /* 0x0000000111117836 */ /* 0x000fca0000000000 */
[----:B------:R-:W-:-:S13]  /*0d90*/  ISETP.NE.AND P0, PT, R17, 0x5, PT ;  /* 0x000000051100780c */ /* 0x000fda0003f05270 */
[----:B------:R-:W-:Y:S05]  /*0da0*/  @P0 BRA `(.L_x_7) ;  /* 0xfffffff400300947 */ /* 0x000fea000383ffff */
[----:B------:R1:W-:Y:S01]  /*0db0*/  STG.E.64 desc[UR4][R6.64+0x8], R4 ;  /* 0x0000080406007986 */ /* 0x0003e2000c101b04 */
[----:B------:R-:W-:Y:S01]  /*0dc0*/  VIADD R14, R14, 0x1 ;  /* 0x000000010e0e7836 */ /* 0x000fe20000000000 */
[----:B------:R-:W-:Y:S02]  /*0dd0*/  LOP3.LUT R11, R13, 0x3, RZ, 0xc0, !PT ;  /* 0x000000030d0b7812 */ /* 0x000fe400078ec0ff */
[----:B------:R1:W-:Y:S02]  /*0de0*/  STG.E.64 desc[UR4][R6.64+0x10], R2 ;  /* 0x0000100206007986 */ /* 0x0003e4000c101b04 */
[----:B------:R-:W-:Y:S02]  /*0df0*/  ISETP.GE.U32.AND P0, PT, R14, R11, PT ;  /* 0x0000000b0e00720c */ /* 0x000fe40003f06070 */
[----:B------:R1:W-:Y:S11]  /*0e00*/  STG.E desc[UR4][R6.64+0x4], R15 ;  /* 0x0000040f06007986 */ /* 0x0003f6000c101904 */
[----:B------:R-:W-:Y:S05]  /*0e10*/  @!P0 BRA `(.L_x_8) ;  /* 0xfffffff400048947 */ /* 0x000fea000383ffff */
.L_x_5:
[----:B------:R-:W-:Y:S05]  /*0e20*/  BSYNC.RECONVERGENT B1 ;  /* 0x0000000000017941 */ /* 0x000fea0003800200 */
.L_x_4:
[C---:B------:R-:W-:Y:S01]  /*0e30*/  ISETP.GT.U32.AND P0, PT, R13.reuse, 0x3, PT ;  /* 0x000000030d00780c */ /* 0x040fe20003f04070 */
[----:B------:R-:W-:Y:S01]  /*0e40*/  VIADD R12, R12, 0x1 ;  /* 0x000000010c0c7836 */ /* 0x000fe20000000000 */
[--C-:B------:R-:W-:Y:S02]  /*0e50*/  SHF.R.U64 R13, R13, 0x2, R0.reuse ;  /* 0x000000020d0d7819 */ /* 0x100fe40000001200 */
[----:B------:R-:W-:Y:S02]  /*0e60*/  ISETP.GT.U32.AND.EX P0, PT, R0, RZ, PT, P0 ;  /* 0x000000ff0000720c */ /* 0x000fe40003f04100 */
[----:B------:R-:W-:-:S11]  /*0e70*/  SHF.R.U32.HI R0, RZ, 0x2, R0 ;  /* 0x00000002ff007819 */ /* 0x000fd60000011600 */
[----:B------:R-:W-:Y:S05]  /*0e80*/  @P0 BRA `(.L_x_9) ;  /* 0xfffffff000c80947 */ /* 0x000fea000383ffff */
.L_x_3:
[----:B------:R-:W-:Y:S05]  /*0e90*/  BSYNC.RECONVERGENT B0 ;  /* 0x0000000000007941 */ /* 0x000fea0003800200 */
.L_x_2:
[----:B------:R-:W-:Y:S04]  /*0ea0*/  STG.E.64 desc[UR4][R6.64+0x18], RZ ;  /* 0x000018ff06007986 */ /* 0x000fe8000c101b04 */
[----:B------:R-:W-:Y:S04]  /*0eb0*/  STG.E desc[UR4][R6.64+0x20], RZ ;  /* 0x000020ff06007986 */ /* 0x000fe8000c101904 */
[----:B------:R-:W-:Y:S01]  /*0ec0*/  STG.E.64 desc[UR4][R6.64+0x28], RZ ;  /* 0x000028ff06007986 */ /* 0x000fe2000c101b04 */
[----:B------:R-:W-:Y:S05]  /*0ed0*/  EXIT ;  /* 0x000000000000794d */ /* 0x000fea0003800000 */
.L_x_10:
        /* <DEDUP_REMOVED lines=10> */
.L_x_12:


//--------------------- .nv.global.init           --------------------------
	.section	.nv.global.init,"aw",@progbits
	.align	4
.nv.global.init:
	.type		mrg32k3aM1SubSeq,@object
	.size		mrg32k3aM1SubSeq,(mrg32k3aM2SubSeq - mrg32k3aM1SubSeq)
mrg32k3aM1SubSeq:
        /*0000*/ 	.byte	0x0b, 0xcc, 0xee, 0x04, 0x73, 0x29, 0x8b, 0x6f, 0xf6, 0x53, 0x03, 0xf6, 0x23, 0xf6, 0xea, 0xda
        /* <DEDUP_REMOVED lines=125> */
	.type		mrg32k3aM2SubSeq,@object
	.size		mrg32k3aM2SubSeq,(mrg32k3aM1 - mrg32k3aM2SubSeq)
mrg32k3aM2SubSeq:
        /* <DEDUP_REMOVED lines=126> */
	.type		mrg32k3aM1,@object
	.size		mrg32k3aM1,(mrg32k3aM1Seq - mrg32k3aM1)
mrg32k3aM1:
        /* <DEDUP_REMOVED lines=144> */
	.type		mrg32k3aM1Seq,@object
	.size		mrg32k3aM1Seq,(mrg32k3aM2 - mrg32k3aM1Seq)
mrg32k3aM1Seq:
        /* <DEDUP_REMOVED lines=144> */
	.type		mrg32k3aM2,@object
	.size		mrg32k3aM2,(mrg32k3aM2Seq - mrg32k3aM2)
mrg32k3aM2:
        /* <DEDUP_REMOVED lines=144> */
	.type		mrg32k3aM2Seq,@object
	.size		mrg32k3aM2Seq,(precalc_xorwow_matrix - mrg32k3aM2Seq)
mrg32k3aM2Seq:
        /* <DEDUP_REMOVED lines=144> */
	.type		precalc_xorwow_matrix,@object
	.size		precalc_xorwow_matrix,(precalc_xorwow_offset_matrix - precalc_xorwow_matrix)
precalc_xorwow_matrix:
        /* <DEDUP_REMOVED lines=6400> */
	.type		precalc_xorwow_offset_matrix,@object
	.size		precalc_xorwow_offset_matrix,(.L_1 - precalc_xorwow_offset_matrix)
precalc_xorwow_offset_matrix:
        /* <DEDUP_REMOVED lines=6400> */
.L_1:


//--------------------- .nv.shared.reserved.0     --------------------------
	.section	.nv.shared.reserved.0,"aw",@nobits
	.weak		__nv_reservedSMEM_offset_0_alias
	.size		__nv_reservedSMEM_offset_0_alias, 0, 64
	.other		__nv_reservedSMEM_offset_0_alias,@"STO_CUDA_RESERVED_SHARED STV_DEFAULT"
__nv_reservedSMEM_offset_0_alias:
	.zero		0
	.zero		64


//--------------------- .nv.constant0._Z9bootstrapPiS_P17curandStateXORWOW --------------------------
	.section	.nv.constant0._Z9bootstrapPiS_P17curandStateXORWOW,"a",@progbits
	.sectionflags	@""
	.align	4
.nv.constant0._Z9bootstrapPiS_P17curandStateXORWOW:
	.zero		920


//--------------------- .nv.constant0._Z10initCurandP17curandStateXORWOWm --------------------------
	.section	.nv.constant0._Z10initCurandP17curandStateXORWOWm,"a",@progbits
	.sectionflags	@""
	.align	4
.nv.constant0._Z10initCurandP17curandStateXORWOWm:
	.zero		912


//--------------------- SYMBOLS --------------------------

	.type		.nv.reservedSmem.offset0,@object
	.size		.nv.reservedSmem.offset0,0x4
